	.target	sm_100a

	.elftype	@"ET_EXEC"


//--------------------- .note.nv.tkinfo           --------------------------
	.section	.note.nv.tkinfo,"",@"SHT_NOTE"
	.sectionflags	@"SHF_NOTE_NV_TKINFO"
	.tkinfo
        /*0018*/ 	.word	0x00000002
        /*0030*/ 	.string	""
        /*0030*/ 	.string	"ptxas"
        /*0030*/ 	.string	"Cuda compilation tools, release 13.0, V13.0.88"
        /*0030*/ 	.string	"Build cuda_13.0.r13.0/compiler.36424714_0"
        /*0030*/ 	.string	"-arch sm_100a -m 64 "



//--------------------- .note.nv.cuinfo           --------------------------
	.section	.note.nv.cuinfo,"",@"SHT_NOTE"
	.sectionflags	@"SHF_NOTE_NV_CUINFO"
        /*0018*/ 	.short	0x0002
        /*001a*/ 	.short	0x0064
        /*001c*/ 	.short	0x0082
	.zero		2


//--------------------- .nv.info                  --------------------------
	.section	.nv.info,"",@"SHT_CUDA_INFO"
	.align	4


	//----- nvinfo : EIATTR_REGCOUNT
	.align		4
        /*0000*/ 	.byte	0x04, 0x2f
        /*0002*/ 	.short	(.L_19 - .L_18)
	.align		4
.L_18:
        /*0004*/ 	.word	index@(_ZN7cutlass13device_kernelINS_4gemm6kernel13GemmUniversalIN4cute5tupleIJiiiiEEENS1_10collective13CollectiveMmaINS1_35MainloopSm100TmaUmmaWarpSpecializedILi16ELi2ELi4ENS5_IJNS4_1CILi2EEESB_NSA_ILi1EEEEEEEENS5_IJNSA_ILi128EEENSA_ILi64EEENSA_ILi32EEEEEENS_10tfloat32_tENS5_IJlSC_lEEESJ_SK_NS4_8TiledMMAINS4_8MMA_AtomIJNS4_23SM100_MMA_TF32_2x1SM_SSISJ_SJ_fLi128ELi64ELNS4_4UMMA5MajorE0ELSP_0ELNSO_7ScaleInE0ELSQ_0EEEEEENS4_6LayoutINS5_IJSC_SC_SC_EEENS5_IJNSA_ILi0EEESV_SV_EEEEENS5_IJNS4_10UnderscoreESY_SY_EEEEENS4_28SM100_TMA_2SM_LOAD_MULTICASTENS4_14ComposedLayoutINS4_7SwizzleILi3ELi4ELi3EEENS4_18smem_ptr_flag_bitsILi32EEENST_INS5_IJNSA_ILi8EEESH_EEENS5_IJSH_SC_EEEEEEEvNS4_8identityENS4_18SM100_TMA_2SM_LOADES1B_vS1C_EENS_8epilogue10collective18CollectiveEpilogueINS1F_23Sm100TmaWarpSpecializedILi3ELi2ELi16ELb1ELb0EEEJNS5_IJSG_SG_SH_EEENS5_IJNST_ISG_SC_EENST_INS5_IJNSA_ILi16EEESB_EEENS5_IJSC_SH_EEEEEEEESJ_SK_SJ_SK_NS1F_6fusion15FusionCallbacksIS1J_NS1R_17LinearCombinationISJ_fSJ_fLNS_15FloatRoundStyleE2EEES1K_S1Q_JEEENS4_5SM1004TMEM4LOAD26SM100_TMEM_LOAD_32dp32b16xENS4_13SM90_TMA_LOADENS12_INS13_ILi2ELi4ELi3EEES16_NST_INS5_IJS17_S1M_EEENS5_IJS1M_SC_EEEEEEENS4_39AutoVectorizingCopyWithAssumedAlignmentILi128EEENS4_14SM90_TMA_STOREES26_S28_S28_EEEvvEEEEvNT_6ParamsE)
        /*0008*/ 	.word	0x00000053


	//----- nvinfo : EIATTR_FRAME_SIZE
	.align		4
.L_19:
        /*000c*/ 	.byte	0x04, 0x11
        /*000e*/ 	.short	(.L_21 - .L_20)
	.align		4
.L_20:
        /*0010*/ 	.word	index@($__internal_2_$__cuda_sm10x_tcgen05_guardrail_trap_unallocated_columns_being_dealloced)
        /*0014*/ 	.word	0x00000000


	//----- nvinfo : EIATTR_FRAME_SIZE
	.align		4
.L_21:
        /*0018*/ 	.byte	0x04, 0x11
        /*001a*/ 	.short	(.L_23 - .L_22)
	.align		4
.L_22:
        /*001c*/ 	.word	index@($__internal_1_$__cuda_sm10x_tcgen05_guardrail_trap_phase_invalid_during_alloc)
        /*0020*/ 	.word	0x00000000


	//----- nvinfo : EIATTR_FRAME_SIZE
	.align		4
.L_23:
        /*0024*/ 	.byte	0x04, 0x11
        /*0026*/ 	.short	(.L_25 - .L_24)
	.align		4
.L_24:
        /*0028*/ 	.word	index@($__internal_0_$__cuda_sm10x_tcgen05_guardrail_trap_col_being_dealloced_not_returned_by_alloc)
        /*002c*/ 	.word	0x00000000


	//----- nvinfo : EIATTR_FRAME_SIZE
	.align		4
.L_25:
        /*0030*/ 	.byte	0x04, 0x11
        /*0032*/ 	.short	(.L_27 - .L_26)
	.align		4
.L_26:
        /*0034*/ 	.word	index@(_ZN7cutlass13device_kernelINS_4gemm6kernel13GemmUniversalIN4cute5tupleIJiiiiEEENS1_10collective13CollectiveMmaINS1_35MainloopSm100TmaUmmaWarpSpecializedILi16ELi2ELi4ENS5_IJNS4_1CILi2EEESB_NSA_ILi1EEEEEEEENS5_IJNSA_ILi128EEENSA_ILi64EEENSA_ILi32EEEEEENS_10tfloat32_tENS5_IJlSC_lEEESJ_SK_NS4_8TiledMMAINS4_8MMA_AtomIJNS4_23SM100_MMA_TF32_2x1SM_SSISJ_SJ_fLi128ELi64ELNS4_4UMMA5MajorE0ELSP_0ELNSO_7ScaleInE0ELSQ_0EEEEEENS4_6LayoutINS5_IJSC_SC_SC_EEENS5_IJNSA_ILi0EEESV_SV_EEEEENS5_IJNS4_10UnderscoreESY_SY_EEEEENS4_28SM100_TMA_2SM_LOAD_MULTICASTENS4_14ComposedLayoutINS4_7SwizzleILi3ELi4ELi3EEENS4_18smem_ptr_flag_bitsILi32EEENST_INS5_IJNSA_ILi8EEESH_EEENS5_IJSH_SC_EEEEEEEvNS4_8identityENS4_18SM100_TMA_2SM_LOADES1B_vS1C_EENS_8epilogue10collective18CollectiveEpilogueINS1F_23Sm100TmaWarpSpecializedILi3ELi2ELi16ELb1ELb0EEEJNS5_IJSG_SG_SH_EEENS5_IJNST_ISG_SC_EENST_INS5_IJNSA_ILi16EEESB_EEENS5_IJSC_SH_EEEEEEEESJ_SK_SJ_SK_NS1F_6fusion15FusionCallbacksIS1J_NS1R_17LinearCombinationISJ_fSJ_fLNS_15FloatRoundStyleE2EEES1K_S1Q_JEEENS4_5SM1004TMEM4LOAD26SM100_TMEM_LOAD_32dp32b16xENS4_13SM90_TMA_LOADENS12_INS13_ILi2ELi4ELi3EEES16_NST_INS5_IJS17_S1M_EEENS5_IJS1M_SC_EEEEEEENS4_39AutoVectorizingCopyWithAssumedAlignmentILi128EEENS4_14SM90_TMA_STOREES26_S28_S28_EEEvvEEEEvNT_6ParamsE)
        /*0038*/ 	.word	0x00000000


	//----- nvinfo : EIATTR_MIN_STACK_SIZE
	.align		4
.L_27:
        /*003c*/ 	.byte	0x04, 0x12
        /*003e*/ 	.short	(.L_29 - .L_28)
	.align		4
.L_28:
        /*0040*/ 	.word	index@(_ZN7cutlass13device_kernelINS_4gemm6kernel13GemmUniversalIN4cute5tupleIJiiiiEEENS1_10collective13CollectiveMmaINS1_35MainloopSm100TmaUmmaWarpSpecializedILi16ELi2ELi4ENS5_IJNS4_1CILi2EEESB_NSA_ILi1EEEEEEEENS5_IJNSA_ILi128EEENSA_ILi64EEENSA_ILi32EEEEEENS_10tfloat32_tENS5_IJlSC_lEEESJ_SK_NS4_8TiledMMAINS4_8MMA_AtomIJNS4_23SM100_MMA_TF32_2x1SM_SSISJ_SJ_fLi128ELi64ELNS4_4UMMA5MajorE0ELSP_0ELNSO_7ScaleInE0ELSQ_0EEEEEENS4_6LayoutINS5_IJSC_SC_SC_EEENS5_IJNSA_ILi0EEESV_SV_EEEEENS5_IJNS4_10UnderscoreESY_SY_EEEEENS4_28SM100_TMA_2SM_LOAD_MULTICASTENS4_14ComposedLayoutINS4_7SwizzleILi3ELi4ELi3EEENS4_18smem_ptr_flag_bitsILi32EEENST_INS5_IJNSA_ILi8EEESH_EEENS5_IJSH_SC_EEEEEEEvNS4_8identityENS4_18SM100_TMA_2SM_LOADES1B_vS1C_EENS_8epilogue10collective18CollectiveEpilogueINS1F_23Sm100TmaWarpSpecializedILi3ELi2ELi16ELb1ELb0EEEJNS5_IJSG_SG_SH_EEENS5_IJNST_ISG_SC_EENST_INS5_IJNSA_ILi16EEESB_EEENS5_IJSC_SH_EEEEEEEESJ_SK_SJ_SK_NS1F_6fusion15FusionCallbacksIS1J_NS1R_17LinearCombinationISJ_fSJ_fLNS_15FloatRoundStyleE2EEES1K_S1Q_JEEENS4_5SM1004TMEM4LOAD26SM100_TMEM_LOAD_32dp32b16xENS4_13SM90_TMA_LOADENS12_INS13_ILi2ELi4ELi3EEES16_NST_INS5_IJS17_S1M_EEENS5_IJS1M_SC_EEEEEEENS4_39AutoVectorizingCopyWithAssumedAlignmentILi128EEENS4_14SM90_TMA_STOREES26_S28_S28_EEEvvEEEEvNT_6ParamsE)
        /*0044*/ 	.word	0x00000000
.L_29:


//--------------------- .nv.compat                --------------------------
	.section	.nv.compat,"",@"SHT_CUDA_COMPAT_INFO"
	.align	4
        /*0000*/ 	.byte	0x02, 0x09, 0x01, 0x00, 0x02, 0x02, 0x02, 0x00, 0x02, 0x05, 0x05, 0x00, 0x03, 0x07, 0x01, 0x01
        /*0010*/ 	.byte	0x02, 0x03, 0x01, 0x00, 0x02, 0x06, 0x01, 0x00, 0x04, 0x0b, 0x08, 0x00, 0x09, 0x00, 0x00, 0x00
        /*0020*/ 	.byte	0x00, 0x00, 0x00, 0x00


//--------------------- .nv.info._ZN7cutlass13device_kernelINS_4gemm6kernel13GemmUniversalIN4cute5tupleIJiiiiEEENS1_10collective13CollectiveMmaINS1_35MainloopSm100TmaUmmaWarpSpecializedILi16ELi2ELi4ENS5_IJNS4_1CILi2EEESB_NSA_ILi1EEEEEEEENS5_IJNSA_ILi128EEENSA_ILi64EEENSA_ILi32EEEEEENS_10tfloat32_tENS5_IJlSC_lEEESJ_SK_NS4_8TiledMMAINS4_8MMA_AtomIJNS4_23SM100_MMA_TF32_2x1SM_SSISJ_SJ_fLi128ELi64ELNS4_4UMMA5MajorE0ELSP_0ELNSO_7ScaleInE0ELSQ_0EEEEEENS4_6LayoutINS5_IJSC_SC_SC_EEENS5_IJNSA_ILi0EEESV_SV_EEEEENS5_IJNS4_10UnderscoreESY_SY_EEEEENS4_28SM100_TMA_2SM_LOAD_MULTICASTENS4_14ComposedLayoutINS4_7SwizzleILi3ELi4ELi3EEENS4_18smem_ptr_flag_bitsILi32EEENST_INS5_IJNSA_ILi8EEESH_EEENS5_IJSH_SC_EEEEEEEvNS4_8identityENS4_18SM100_TMA_2SM_LOADES1B_vS1C_EENS_8epilogue10collective18CollectiveEpilogueINS1F_23Sm100TmaWarpSpecializedILi3ELi2ELi16ELb1ELb0EEEJNS5_IJSG_SG_SH_EEENS5_IJNST_ISG_SC_EENST_INS5_IJNSA_ILi16EEESB_EEENS5_IJSC_SH_EEEEEEEESJ_SK_SJ_SK_NS1F_6fusion15FusionCallbacksIS1J_NS1R_17LinearCombinationISJ_fSJ_fLNS_15FloatRoundStyleE2EEES1K_S1Q_JEEENS4_5SM1004TMEM4LOAD26SM100_TMEM_LOAD_32dp32b16xENS4_13SM90_TMA_LOADENS12_INS13_ILi2ELi4ELi3EEES16_NST_INS5_IJS17_S1M_EEENS5_IJS1M_SC_EEEEEEENS4_39AutoVectorizingCopyWithAssumedAlignmentILi128EEENS4_14SM90_TMA_STOREES26_S28_S28_EEEvvEEEEvNT_6ParamsE --------------------------
	.section	.nv.info._ZN7cutlass13device_kernelINS_4gemm6kernel13GemmUniversalIN4cute5tupleIJiiiiEEENS1_10collective13CollectiveMmaINS1_35MainloopSm100TmaUmmaWarpSpecializedILi16ELi2ELi4ENS5_IJNS4_1CILi2EEESB_NSA_ILi1EEEEEEEENS5_IJNSA_ILi128EEENSA_ILi64EEENSA_ILi32EEEEEENS_10tfloat32_tENS5_IJlSC_lEEESJ_SK_NS4_8TiledMMAINS4_8MMA_AtomIJNS4_23SM100_MMA_TF32_2x1SM_SSISJ_SJ_fLi128ELi64ELNS4_4UMMA5MajorE0ELSP_0ELNSO_7ScaleInE0ELSQ_0EEEEEENS4_6LayoutINS5_IJSC_SC_SC_EEENS5_IJNSA_ILi0EEESV_SV_EEEEENS5_IJNS4_10UnderscoreESY_SY_EEEEENS4_28SM100_TMA_2SM_LOAD_MULTICASTENS4_14ComposedLayoutINS4_7SwizzleILi3ELi4ELi3EEENS4_18smem_ptr_flag_bitsILi32EEENST_INS5_IJNSA_ILi8EEESH_EEENS5_IJSH_SC_EEEEEEEvNS4_8identityENS4_18SM100_TMA_2SM_LOADES1B_vS1C_EENS_8epilogue10collective18CollectiveEpilogueINS1F_23Sm100TmaWarpSpecializedILi3ELi2ELi16ELb1ELb0EEEJNS5_IJSG_SG_SH_EEENS5_IJNST_ISG_SC_EENST_INS5_IJNSA_ILi16EEESB_EEENS5_IJSC_SH_EEEEEEEESJ_SK_SJ_SK_NS1F_6fusion15FusionCallbacksIS1J_NS1R_17LinearCombinationISJ_fSJ_fLNS_15FloatRoundStyleE2EEES1K_S1Q_JEEENS4_5SM1004TMEM4LOAD26SM100_TMEM_LOAD_32dp32b16xENS4_13SM90_TMA_LOADENS12_INS13_ILi2ELi4ELi3EEES16_NST_INS5_IJS17_S1M_EEENS5_IJS1M_SC_EEEEEEENS4_39AutoVectorizingCopyWithAssumedAlignmentILi128EEENS4_14SM90_TMA_STOREES26_S28_S28_EEEvvEEEEvNT_6ParamsE,"",@"SHT_CUDA_INFO"
	.sectionflags	@""
	.align	4


	//----- nvinfo : EIATTR_CUDA_API_VERSION
	.align		4
        /*0000*/ 	.byte	0x04, 0x37
        /*0002*/ 	.short	(.L_31 - .L_30)
.L_30:
        /*0004*/ 	.word	0x00000082


	//----- nvinfo : EIATTR_KPARAM_INFO
	.align		4
.L_31:
        /*0008*/ 	.byte	0x04, 0x17
        /*000a*/ 	.short	(.L_33 - .L_32)
.L_32:
        /*000c*/ 	.word	0x00000000
        /*0010*/ 	.short	0x0000
        /*0012*/ 	.short	0x0000
        /*0014*/ 	.byte	0x00, 0xf0, 0x01, 0x20


	//----- nvinfo : EIATTR_AT_ENTRY_FRAGMENTS
	.align		4
.L_33:
        /*0018*/ 	.byte	0x04, 0x4f
        /*001a*/ 	.short	(.L_35 - .L_34)


	//   ....[0]....
.L_34:
        /*001c*/ 	.word	0x00000007


	//----- nvinfo : EIATTR_RESERVED_SMEM_USED
	.align		4
.L_35:
        /*0020*/ 	.byte	0x01, 0x41
	.zero		2


	//----- nvinfo : EIATTR_SPARSE_MMA_MASK
	.align		4
        /*0024*/ 	.byte	0x03, 0x50
        /*0026*/ 	.short	0x0000


	//----- nvinfo : EIATTR_TCGEN05_2CTA_USED
	.align		4
        /*0028*/ 	.byte	0x01, 0x52
	.zero		2


	//----- nvinfo : EIATTR_MAXREG_COUNT
	.align		4
        /*002c*/ 	.byte	0x03, 0x1b
        /*002e*/ 	.short	0x00ff


	//----- nvinfo : EIATTR_NUM_BARRIERS
	.align		4
        /*0030*/ 	.byte	0x02, 0x4c
        /*0032*/ 	.byte	0x07
	.zero		1


	//----- nvinfo : EIATTR_EXTERNS
	.align		4
        /*0034*/ 	.byte	0x04, 0x0f
        /*0036*/ 	.short	(.L_37 - .L_36)


	//   ....[0]....
	.align		4
.L_36:
        /*0038*/ 	.word	index@(__assertfail)


	//----- nvinfo : EIATTR_MERCURY_ISA_VERSION
	.align		4
.L_37:
        /*003c*/ 	.byte	0x03, 0x5f
        /*003e*/ 	.short	0x0101


	//----- nvinfo : EIATTR_INT_WARP_WIDE_INSTR_OFFSETS
	.align		4
        /*0040*/ 	.byte	0x04, 0x31
        /*0042*/ 	.short	(.L_39 - .L_38)


	//   ....[0]....
.L_38:
        /*0044*/ 	.word	0x00000f70


	//   ....[1]....
        /*0048*/ 	.word	0x00001020


	//   ....[2]....
        /*004c*/ 	.word	0x00004bd0


	//   ....[3]....
        /*0050*/ 	.word	0x00004bf0


	//   ....[4]....
        /*0054*/ 	.word	0x00004c20


	//   ....[5]....
        /*0058*/ 	.word	0x000057e0


	//   ....[6]....
        /*005c*/ 	.word	0x000058a0


	//   ....[7]....
        /*0060*/ 	.word	0x00005910


	//   ....[8]....
        /*0064*/ 	.word	0x00005a40


	//   ....[9]....
        /*0068*/ 	.word	0x00005b40


	//   ....[10]....
        /*006c*/ 	.word	0x00005b80


	//----- nvinfo : EIATTR_COOP_GROUP_MASK_REGIDS
	.align		4
.L_39:
        /*0070*/ 	.byte	0x04, 0x29
        /*0072*/ 	.short	(.L_41 - .L_40)


	//   ....[0]....
.L_40:
        /*0074*/ 	.word	0xffffffff


	//   ....[1]....
        /*0078*/ 	.word	0xffffffff


	//   ....[2]....
        /*007c*/ 	.word	0xffffffff


	//   ....[3]....
        /*0080*/ 	.word	0xffffffff


	//   ....[4]....
        /*0084*/ 	.word	0xffffffff


	//   ....[5]....
        /*0088*/ 	.word	0xffffffff


	//   ....[6]....
        /*008c*/ 	.word	0xffffffff


	//   ....[7]....
        /*0090*/ 	.word	0xffffffff


	//   ....[8]....
        /*0094*/ 	.word	0xffffffff


	//   ....[9]....
        /*0098*/ 	.word	0xffffffff


	//   ....[10]....
        /*009c*/ 	.word	0xffffffff


	//   ....[11]....
        /*00a0*/ 	.word	0xffffffff


	//   ....[12]....
        /*00a4*/ 	.word	0xffffffff


	//   ....[13]....
        /*00a8*/ 	.word	0xffffffff


	//----- nvinfo : EIATTR_COOP_GROUP_INSTR_OFFSETS
	.align		4
.L_41:
        /*00ac*/ 	.byte	0x04, 0x28
        /*00ae*/ 	.short	(.L_43 - .L_42)


	//   ....[0]....
.L_42:
        /*00b0*/ 	.word	0x000000b0


	//   ....[1]....
        /*00b4*/ 	.word	0x00000520


	//   ....[2]....
        /*00b8*/ 	.word	0x000008a0


	//   ....[3]....
        /*00bc*/ 	.word	0x00000a20


	//   ....[4]....
        /*00c0*/ 	.word	0x00000b20


	//   ....[5]....
        /*00c4*/ 	.word	0x00000c90


	//   ....[6]....
        /*00c8*/ 	.word	0x00000e30


	//   ....[7]....
        /*00cc*/ 	.word	0x00001090


	//   ....[8]....
        /*00d0*/ 	.word	0x00002410


	//   ....[9]....
        /*00d4*/ 	.word	0x000039b0


	//   ....[10]....
        /*00d8*/ 	.word	0x00003e80


	//   ....[11]....
        /*00dc*/ 	.word	0x00003eb0


	//   ....[12]....
        /*00e0*/ 	.word	0x00004ad0


	//   ....[13]....
        /*00e4*/ 	.word	0x00004ce0


	//----- nvinfo : EIATTR_VRC_CTA_INIT_COUNT
	.align		4
.L_43:
        /*00e8*/ 	.byte	0x02, 0x4a
        /*00ea*/ 	.byte	0x80
	.zero		1


	//----- nvinfo : EIATTR_SYSCALL_OFFSETS
	.align		4
        /*00ec*/ 	.byte	0x04, 0x46
        /*00ee*/ 	.short	(.L_45 - .L_44)


	//   ....[0]....
.L_44:
        /*00f0*/ 	.word	0x000068b0


	//   ....[1]....
        /*00f4*/ 	.word	0x000069a0


	//   ....[2]....
        /*00f8*/ 	.word	0x00007240


	//   ....[3]....
        /*00fc*/ 	.word	0x00007c60


	//----- nvinfo : EIATTR_MBARRIER_INSTR_OFFSETS
	.align		4
.L_45:
        /*0100*/ 	.byte	0x04, 0x39
        /*0102*/ 	.short	(.L_47 - .L_46)


	//   ....[0]....
.L_46:
        /*0104*/ 	.word	0x00000680
        /*0108*/ 	.word	0x000000ff
        /*010c*/ 	.word	0x00000000
        /*0110*/ 	.short	0x0100
        /*0112*/ 	.byte	0x04
	.zero		1


	//   ....[1]....
        /*0114*/ 	.word	0x00000690
        /*0118*/ 	.word	0x000000ff
        /*011c*/ 	.word	0x00000080
        /*0120*/ 	.short	0x0100
        /*0122*/ 	.byte	0x04
	.zero		1


	//   ....[2]....
        /*0124*/ 	.word	0x000006a0
        /*0128*/ 	.word	0x000000ff
        /*012c*/ 	.word	0x00000008
        /*0130*/ 	.short	0x0100
        /*0132*/ 	.byte	0x04
	.zero		1


	//   ....[3]....
        /*0134*/ 	.word	0x000006b0
        /*0138*/ 	.word	0x000000ff
        /*013c*/ 	.word	0x00000088
        /*0140*/ 	.short	0x0100
        /*0142*/ 	.byte	0x04
	.zero		1


	//   ....[4]....
        /*0144*/ 	.word	0x000006c0
        /*0148*/ 	.word	0x000000ff
        /*014c*/ 	.word	0x00000010
        /*0150*/ 	.short	0x0100
        /*0152*/ 	.byte	0x04
	.zero		1


	//   ....[5]....
        /*0154*/ 	.word	0x000006d0
        /*0158*/ 	.word	0x000000ff
        /*015c*/ 	.word	0x00000090
        /*0160*/ 	.short	0x0100
        /*0162*/ 	.byte	0x04
	.zero		1


	//   ....[6]....
        /*0164*/ 	.word	0x000006e0
        /*0168*/ 	.word	0x000000ff
        /*016c*/ 	.word	0x00000018
        /*0170*/ 	.short	0x0100
        /*0172*/ 	.byte	0x04
	.zero		1


	//   ....[7]....
        /*0174*/ 	.word	0x000006f0
        /*0178*/ 	.word	0x000000ff
        /*017c*/ 	.word	0x00000098
        /*0180*/ 	.short	0x0100
        /*0182*/ 	.byte	0x04
	.zero		1


	//   ....[8]....
        /*0184*/ 	.word	0x00000700
        /*0188*/ 	.word	0x000000ff
        /*018c*/ 	.word	0x00000020
        /*0190*/ 	.short	0x0100
        /*0192*/ 	.byte	0x04
	.zero		1


	//   ....[9]....
        /*0194*/ 	.word	0x00000710
        /*0198*/ 	.word	0x000000ff
        /*019c*/ 	.word	0x000000a0
        /*01a0*/ 	.short	0x0100
        /*01a2*/ 	.byte	0x04
	.zero		1


	//   ....[10]....
        /*01a4*/ 	.word	0x00000720
        /*01a8*/ 	.word	0x000000ff
        /*01ac*/ 	.word	0x00000028
        /*01b0*/ 	.short	0x0100
        /*01b2*/ 	.byte	0x04
	.zero		1


	//   ....[11]....
        /*01b4*/ 	.word	0x00000730
        /*01b8*/ 	.word	0x000000ff
        /*01bc*/ 	.word	0x000000a8
        /*01c0*/ 	.short	0x0100
        /*01c2*/ 	.byte	0x04
	.zero		1


	//   ....[12]....
        /*01c4*/ 	.word	0x00000740
        /*01c8*/ 	.word	0x000000ff
        /*01cc*/ 	.word	0x00000030
        /*01d0*/ 	.short	0x0100
        /*01d2*/ 	.byte	0x04
	.zero		1


	//   ....[13]....
        /*01d4*/ 	.word	0x00000750
        /*01d8*/ 	.word	0x000000ff
        /*01dc*/ 	.word	0x000000b0
        /*01e0*/ 	.short	0x0100
        /*01e2*/ 	.byte	0x04
	.zero		1


	//   ....[14]....
        /*01e4*/ 	.word	0x00000760
        /*01e8*/ 	.word	0x000000ff
        /*01ec*/ 	.word	0x00000038
        /*01f0*/ 	.short	0x0100
        /*01f2*/ 	.byte	0x04
	.zero		1


	//   ....[15]....
        /*01f4*/ 	.word	0x00000770
        /*01f8*/ 	.word	0x000000ff
        /*01fc*/ 	.word	0x000000b8
        /*0200*/ 	.short	0x0100
        /*0202*/ 	.byte	0x04
	.zero		1


	//   ....[16]....
        /*0204*/ 	.word	0x00000780
        /*0208*/ 	.word	0x000000ff
        /*020c*/ 	.word	0x00000040
        /*0210*/ 	.short	0x0100
        /*0212*/ 	.byte	0x04
	.zero		1


	//   ....[17]....
        /*0214*/ 	.word	0x00000790
        /*0218*/ 	.word	0x000000ff
        /*021c*/ 	.word	0x000000c0
        /*0220*/ 	.short	0x0100
        /*0222*/ 	.byte	0x04
	.zero		1


	//   ....[18]....
        /*0224*/ 	.word	0x000007a0
        /*0228*/ 	.word	0x000000ff
        /*022c*/ 	.word	0x00000048
        /*0230*/ 	.short	0x0100
        /*0232*/ 	.byte	0x04
	.zero		1


	//   ....[19]....
        /*0234*/ 	.word	0x000007b0
        /*0238*/ 	.word	0x000000ff
        /*023c*/ 	.word	0x000000c8
        /*0240*/ 	.short	0x0100
        /*0242*/ 	.byte	0x04
	.zero		1


	//   ....[20]....
        /*0244*/ 	.word	0x000007c0
        /*0248*/ 	.word	0x000000ff
        /*024c*/ 	.word	0x00000050
        /*0250*/ 	.short	0x0100
        /*0252*/ 	.byte	0x04
	.zero		1


	//   ....[21]....
        /*0254*/ 	.word	0x000007d0
        /*0258*/ 	.word	0x000000ff
        /*025c*/ 	.word	0x000000d0
        /*0260*/ 	.short	0x0100
        /*0262*/ 	.byte	0x04
	.zero		1


	//   ....[22]....
        /*0264*/ 	.word	0x000007e0
        /*0268*/ 	.word	0x000000ff
        /*026c*/ 	.word	0x00000058
        /*0270*/ 	.short	0x0100
        /*0272*/ 	.byte	0x04
	.zero		1


	//   ....[23]....
        /*0274*/ 	.word	0x000007f0
        /*0278*/ 	.word	0x000000ff
        /*027c*/ 	.word	0x000000d8
        /*0280*/ 	.short	0x0100
        /*0282*/ 	.byte	0x04
	.zero		1


	//   ....[24]....
        /*0284*/ 	.word	0x00000800
        /*0288*/ 	.word	0x000000ff
        /*028c*/ 	.word	0x00000060
        /*0290*/ 	.short	0x0100
        /*0292*/ 	.byte	0x04
	.zero		1


	//   ....[25]....
        /*0294*/ 	.word	0x00000810
        /*0298*/ 	.word	0x000000ff
        /*029c*/ 	.word	0x000000e0
        /*02a0*/ 	.short	0x0100
        /*02a2*/ 	.byte	0x04
	.zero		1


	//   ....[26]....
        /*02a4*/ 	.word	0x00000820
        /*02a8*/ 	.word	0x000000ff
        /*02ac*/ 	.word	0x00000068
        /*02b0*/ 	.short	0x0100
        /*02b2*/ 	.byte	0x04
	.zero		1


	//   ....[27]....
        /*02b4*/ 	.word	0x00000830
        /*02b8*/ 	.word	0x000000ff
        /*02bc*/ 	.word	0x000000e8
        /*02c0*/ 	.short	0x0100
        /*02c2*/ 	.byte	0x04
	.zero		1


	//   ....[28]....
        /*02c4*/ 	.word	0x00000840
        /*02c8*/ 	.word	0x000000ff
        /*02cc*/ 	.word	0x00000070
        /*02d0*/ 	.short	0x0100
        /*02d2*/ 	.byte	0x04
	.zero		1


	//   ....[29]....
        /*02d4*/ 	.word	0x00000850
        /*02d8*/ 	.word	0x000000ff
        /*02dc*/ 	.word	0x000000f0
        /*02e0*/ 	.short	0x0100
        /*02e2*/ 	.byte	0x04
	.zero		1


	//   ....[30]....
        /*02e4*/ 	.word	0x00000860
        /*02e8*/ 	.word	0x000000ff
        /*02ec*/ 	.word	0x00000078
        /*02f0*/ 	.short	0x0100
        /*02f2*/ 	.byte	0x04
	.zero		1


	//   ....[31]....
        /*02f4*/ 	.word	0x00000870
        /*02f8*/ 	.word	0x000000ff
        /*02fc*/ 	.word	0x000000f8
        /*0300*/ 	.short	0x0100
        /*0302*/ 	.byte	0x04
	.zero		1


	//   ....[32]....
        /*0304*/ 	.word	0x000009b0
        /*0308*/ 	.word	0x000000ff
        /*030c*/ 	.word	0x00000100
        /*0310*/ 	.short	0x0100
        /*0312*/ 	.byte	0x04
	.zero		1


	//   ....[33]....
        /*0314*/ 	.word	0x000009c0
        /*0318*/ 	.word	0x000000ff
        /*031c*/ 	.word	0x00000118
        /*0320*/ 	.short	0x0100
        /*0322*/ 	.byte	0x04
	.zero		1


	//   ....[34]....
        /*0324*/ 	.word	0x000009d0
        /*0328*/ 	.word	0x000000ff
        /*032c*/ 	.word	0x00000108
        /*0330*/ 	.short	0x0100
        /*0332*/ 	.byte	0x04
	.zero		1


	//   ....[35]....
        /*0334*/ 	.word	0x000009e0
        /*0338*/ 	.word	0x000000ff
        /*033c*/ 	.word	0x00000120
        /*0340*/ 	.short	0x0100
        /*0342*/ 	.byte	0x04
	.zero		1


	//   ....[36]....
        /*0344*/ 	.word	0x000009f0
        /*0348*/ 	.word	0x000000ff
        /*034c*/ 	.word	0x00000110
        /*0350*/ 	.short	0x0100
        /*0352*/ 	.byte	0x04
	.zero		1


	//   ....[37]....
        /*0354*/ 	.word	0x00000a00
        /*0358*/ 	.word	0x000000ff
        /*035c*/ 	.word	0x00000128
        /*0360*/ 	.short	0x0100
        /*0362*/ 	.byte	0x04
	.zero		1


	//   ....[38]....
        /*0364*/ 	.word	0x00000af0
        /*0368*/ 	.word	0x000000ff
        /*036c*/ 	.word	0x00000130
        /*0370*/ 	.short	0x0100
        /*0372*/ 	.byte	0x06
	.zero		1


	//   ....[39]....
        /*0374*/ 	.word	0x00000b00
        /*0378*/ 	.word	0x000000ff
        /*037c*/ 	.word	0x00000138
        /*0380*/ 	.short	0x0100
        /*0382*/ 	.byte	0x06
	.zero		1


	//   ....[40]....
        /*0384*/ 	.word	0x00000c40
        /*0388*/ 	.word	0x000000ff
        /*038c*/ 	.word	0x00000140
        /*0390*/ 	.short	0x0100
        /*0392*/ 	.byte	0x06
	.zero		1


	//   ....[41]....
        /*0394*/ 	.word	0x00000c50
        /*0398*/ 	.word	0x000000ff
        /*039c*/ 	.word	0x00000150
        /*03a0*/ 	.short	0x0100
        /*03a2*/ 	.byte	0x06
	.zero		1


	//   ....[42]....
        /*03a4*/ 	.word	0x00000c60
        /*03a8*/ 	.word	0x000000ff
        /*03ac*/ 	.word	0x00000148
        /*03b0*/ 	.short	0x0100
        /*03b2*/ 	.byte	0x06
	.zero		1


	//   ....[43]....
        /*03b4*/ 	.word	0x00000c70
        /*03b8*/ 	.word	0x000000ff
        /*03bc*/ 	.word	0x00000158
        /*03c0*/ 	.short	0x0100
        /*03c2*/ 	.byte	0x06
	.zero		1


	//   ....[44]....
        /*03c4*/ 	.word	0x00000da0
        /*03c8*/ 	.word	0x000000ff
        /*03cc*/ 	.word	0x00000160
        /*03d0*/ 	.short	0x0100
        /*03d2*/ 	.byte	0x04
	.zero		1


	//   ....[45]....
        /*03d4*/ 	.word	0x00000db0
        /*03d8*/ 	.word	0x000000ff
        /*03dc*/ 	.word	0x00000180
        /*03e0*/ 	.short	0x0100
        /*03e2*/ 	.byte	0x04
	.zero		1


	//   ....[46]....
        /*03e4*/ 	.word	0x00000dc0
        /*03e8*/ 	.word	0x000000ff
        /*03ec*/ 	.word	0x00000168
        /*03f0*/ 	.short	0x0100
        /*03f2*/ 	.byte	0x04
	.zero		1


	//   ....[47]....
        /*03f4*/ 	.word	0x00000dd0
        /*03f8*/ 	.word	0x000000ff
        /*03fc*/ 	.word	0x00000188
        /*0400*/ 	.short	0x0100
        /*0402*/ 	.byte	0x04
	.zero		1


	//   ....[48]....
        /*0404*/ 	.word	0x00000de0
        /*0408*/ 	.word	0x000000ff
        /*040c*/ 	.word	0x00000170
        /*0410*/ 	.short	0x0100
        /*0412*/ 	.byte	0x04
	.zero		1


	//   ....[49]....
        /*0414*/ 	.word	0x00000df0
        /*0418*/ 	.word	0x000000ff
        /*041c*/ 	.word	0x00000190
        /*0420*/ 	.short	0x0100
        /*0422*/ 	.byte	0x04
	.zero		1


	//   ....[50]....
        /*0424*/ 	.word	0x00000e00
        /*0428*/ 	.word	0x000000ff
        /*042c*/ 	.word	0x00000178
        /*0430*/ 	.short	0x0100
        /*0432*/ 	.byte	0x04
	.zero		1


	//   ....[51]....
        /*0434*/ 	.word	0x00000e10
        /*0438*/ 	.word	0x000000ff
        /*043c*/ 	.word	0x00000198
        /*0440*/ 	.short	0x0100
        /*0442*/ 	.byte	0x04
	.zero		1


	//   ....[52]....
        /*0444*/ 	.word	0x00000f10
        /*0448*/ 	.word	0x000000ff
        /*044c*/ 	.word	0x000001a0
        /*0450*/ 	.short	0x0100
        /*0452*/ 	.byte	0x04
	.zero		1


	//   ....[53]....
        /*0454*/ 	.word	0x00000f20
        /*0458*/ 	.word	0x000000ff
        /*045c*/ 	.word	0x000001b0
        /*0460*/ 	.short	0x0100
        /*0462*/ 	.byte	0x04
	.zero		1


	//   ....[54]....
        /*0464*/ 	.word	0x00000f30
        /*0468*/ 	.word	0x000000ff
        /*046c*/ 	.word	0x000001a8
        /*0470*/ 	.short	0x0100
        /*0472*/ 	.byte	0x04
	.zero		1


	//   ....[55]....
        /*0474*/ 	.word	0x00000f40
        /*0478*/ 	.word	0x000000ff
        /*047c*/ 	.word	0x000001b8
        /*0480*/ 	.short	0x0100
        /*0482*/ 	.byte	0x04
	.zero		1


	//   ....[56]....
        /*0484*/ 	.word	0x00001040
        /*0488*/ 	.word	0x000000ff
        /*048c*/ 	.word	0x000001c0
        /*0490*/ 	.short	0x0100
        /*0492*/ 	.byte	0x06
	.zero		1


	//   ....[57]....
        /*0494*/ 	.word	0x00001c50
        /*0498*/ 	.word	0x00000000
        /*049c*/ 	.word	0x000001b0
        /*04a0*/ 	.short	0x010a
        /*04a2*/ 	.byte	0xff
	.zero		1


	//   ....[58]....
        /*04a4*/ 	.word	0x00001c70
        /*04a8*/ 	.word	0x00000000
        /*04ac*/ 	.word	0x000001a0
        /*04b0*/ 	.short	0x0101
        /*04b2*/ 	.byte	0xff
	.zero		1


	//   ....[59]....
        /*04b4*/ 	.word	0x00001d20
        /*04b8*/ 	.word	0x000000ff
        /*04bc*/ 	.word	0x00000080
        /*04c0*/ 	.short	0x010a
        /*04c2*/ 	.byte	0x04
	.zero		1


	//   ....[60]....
        /*04c4*/ 	.word	0x00001df0
        /*04c8*/ 	.word	0x000000ff
        /*04cc*/ 	.word	0x00000080
        /*04d0*/ 	.short	0x010a
        /*04d2*/ 	.byte	0x21
	.zero		1


	//   ....[61]....
        /*04d4*/ 	.word	0x00001fa0
        /*04d8*/ 	.word	0x000000ff
        /*04dc*/ 	.word	0x00000080
        /*04e0*/ 	.short	0x010a
        /*04e2*/ 	.byte	0x05
	.zero		1


	//   ....[62]....
        /*04e4*/ 	.word	0x000020c0
        /*04e8*/ 	.word	0x000000ff
        /*04ec*/ 	.word	0x00000138
        /*04f0*/ 	.short	0x0101
        /*04f2*/ 	.byte	0x0d
	.zero		1


	//   ....[63]....
        /*04f4*/ 	.word	0x000020e0
        /*04f8*/ 	.word	0x000000ff
        /*04fc*/ 	.word	0x00000080
        /*0500*/ 	.short	0x010a
        /*0502*/ 	.byte	0x04
	.zero		1


	//   ....[64]....
        /*0504*/ 	.word	0x00002160
        /*0508*/ 	.word	0x000000ff
        /*050c*/ 	.word	0x00000080
        /*0510*/ 	.short	0x010a
        /*0512*/ 	.byte	0x11
	.zero		1


	//   ....[65]....
        /*0514*/ 	.word	0x00002300
        /*0518*/ 	.word	0x000000ff
        /*051c*/ 	.word	0x00000080
        /*0520*/ 	.short	0x010a
        /*0522*/ 	.byte	0x05
	.zero		1


	//   ....[66]....
        /*0524*/ 	.word	0x00002440
        /*0528*/ 	.word	0x00000003
        /*052c*/ 	.word	0x00000140
        /*0530*/ 	.short	0x010a
        /*0532*/ 	.byte	0xff
	.zero		1


	//   ....[67]....
        /*0534*/ 	.word	0x00002590
        /*0538*/ 	.word	0x00000000
        /*053c*/ 	.word	0x00000000
        /*0540*/ 	.short	0x0101
        /*0542*/ 	.byte	0xff
	.zero		1


	//   ....[68]....
        /*0544*/ 	.word	0x00002b40
        /*0548*/ 	.word	0x000000ff
        /*054c*/ 	.word	0x00000000
        /*0550*/ 	.short	0x010a
        /*0552*/ 	.byte	0x04
	.zero		1


	//   ....[69]....
        /*0554*/ 	.word	0x00002bd0
        /*0558*/ 	.word	0x000000ff
        /*055c*/ 	.word	0x00000000
        /*0560*/ 	.short	0x010a
        /*0562*/ 	.byte	0x05
	.zero		1


	//   ....[70]....
        /*0564*/ 	.word	0x00002c60
        /*0568*/ 	.word	0x000000ff
        /*056c*/ 	.word	0x00000000
        /*0570*/ 	.short	0x010a
        /*0572*/ 	.byte	0x05
	.zero		1


	//   ....[71]....
        /*0574*/ 	.word	0x00002cf0
        /*0578*/ 	.word	0x000000ff
        /*057c*/ 	.word	0x00000000
        /*0580*/ 	.short	0x010a
        /*0582*/ 	.byte	0x05
	.zero		1


	//   ....[72]....
        /*0584*/ 	.word	0x00002d80
        /*0588*/ 	.word	0x000000ff
        /*058c*/ 	.word	0x00000000
        /*0590*/ 	.short	0x010a
        /*0592*/ 	.byte	0x05
	.zero		1


	//   ....[73]....
        /*0594*/ 	.word	0x00002e10
        /*0598*/ 	.word	0x000000ff
        /*059c*/ 	.word	0x00000000
        /*05a0*/ 	.short	0x010a
        /*05a2*/ 	.byte	0x05
	.zero		1


	//   ....[74]....
        /*05a4*/ 	.word	0x00002ea0
        /*05a8*/ 	.word	0x000000ff
        /*05ac*/ 	.word	0x00000000
        /*05b0*/ 	.short	0x010a
        /*05b2*/ 	.byte	0x05
	.zero		1


	//   ....[75]....
        /*05b4*/ 	.word	0x00002f30
        /*05b8*/ 	.word	0x000000ff
        /*05bc*/ 	.word	0x00000000
        /*05c0*/ 	.short	0x010a
        /*05c2*/ 	.byte	0x05
	.zero		1


	//   ....[76]....
        /*05c4*/ 	.word	0x00002fc0
        /*05c8*/ 	.word	0x000000ff
        /*05cc*/ 	.word	0x00000000
        /*05d0*/ 	.short	0x010a
        /*05d2*/ 	.byte	0x05
	.zero		1


	//   ....[77]....
        /*05d4*/ 	.word	0x00003050
        /*05d8*/ 	.word	0x000000ff
        /*05dc*/ 	.word	0x00000000
        /*05e0*/ 	.short	0x010a
        /*05e2*/ 	.byte	0x05
	.zero		1


	//   ....[78]....
        /*05e4*/ 	.word	0x000030e0
        /*05e8*/ 	.word	0x000000ff
        /*05ec*/ 	.word	0x00000000
        /*05f0*/ 	.short	0x010a
        /*05f2*/ 	.byte	0x05
	.zero		1


	//   ....[79]....
        /*05f4*/ 	.word	0x00003170
        /*05f8*/ 	.word	0x000000ff
        /*05fc*/ 	.word	0x00000000
        /*0600*/ 	.short	0x010a
        /*0602*/ 	.byte	0x05
	.zero		1


	//   ....[80]....
        /*0604*/ 	.word	0x00003200
        /*0608*/ 	.word	0x000000ff
        /*060c*/ 	.word	0x00000000
        /*0610*/ 	.short	0x010a
        /*0612*/ 	.byte	0x05
	.zero		1


	//   ....[81]....
        /*0614*/ 	.word	0x00003290
        /*0618*/ 	.word	0x000000ff
        /*061c*/ 	.word	0x00000000
        /*0620*/ 	.short	0x010a
        /*0622*/ 	.byte	0x05
	.zero		1


	//   ....[82]....
        /*0624*/ 	.word	0x00003320
        /*0628*/ 	.word	0x000000ff
        /*062c*/ 	.word	0x00000000
        /*0630*/ 	.short	0x010a
        /*0632*/ 	.byte	0x05
	.zero		1


	//   ....[83]....
        /*0634*/ 	.word	0x000033c0
        /*0638*/ 	.word	0x00000000
        /*063c*/ 	.word	0x00000000
        /*0640*/ 	.short	0x010a
        /*0642*/ 	.byte	0xff
	.zero		1


	//   ....[84]....
        /*0644*/ 	.word	0x00003500
        /*0648*/ 	.word	0x00000002
        /*064c*/ 	.word	0x000001a0
        /*0650*/ 	.short	0x010a
        /*0652*/ 	.byte	0xff
	.zero		1


	//   ....[85]....
        /*0654*/ 	.word	0x00003560
        /*0658*/ 	.word	0x00000004
        /*065c*/ 	.word	0x00000000
        /*0660*/ 	.short	0x0101
        /*0662*/ 	.byte	0xff
	.zero		1


	//   ....[86]....
        /*0664*/ 	.word	0x00003580
        /*0668*/ 	.word	0x000000ff
        /*066c*/ 	.word	0x00000150
        /*0670*/ 	.short	0x010a
        /*0672*/ 	.byte	0x04
	.zero		1


	//   ....[87]....
        /*0674*/ 	.word	0x000036a0
        /*0678*/ 	.word	0x00000002
        /*067c*/ 	.word	0x00000140
        /*0680*/ 	.short	0x010a
        /*0682*/ 	.byte	0xff
	.zero		1


	//   ....[88]....
        /*0684*/ 	.word	0x000037b0
        /*0688*/ 	.word	0x00000002
        /*068c*/ 	.word	0x00000000
        /*0690*/ 	.short	0x0101
        /*0692*/ 	.byte	0xff
	.zero		1


	//   ....[89]....
        /*0694*/ 	.word	0x00003840
        /*0698*/ 	.word	0x000000ff
        /*069c*/ 	.word	0x00000150
        /*06a0*/ 	.short	0x0106
        /*06a2*/ 	.byte	0x04
	.zero		1


	//   ....[90]....
        /*06a4*/ 	.word	0x00003860
        /*06a8*/ 	.word	0x000000ff
        /*06ac*/ 	.word	0x00000150
        /*06b0*/ 	.short	0x010a
        /*06b2*/ 	.byte	0x04
	.zero		1


	//   ....[91]....
        /*06b4*/ 	.word	0x000038f0
        /*06b8*/ 	.word	0x000000ff
        /*06bc*/ 	.word	0x00000150
        /*06c0*/ 	.short	0x0106
        /*06c2*/ 	.byte	0x07
	.zero		1


	//   ....[92]....
        /*06c4*/ 	.word	0x00003930
        /*06c8*/ 	.word	0x00000000
        /*06cc*/ 	.word	0x00000150
        /*06d0*/ 	.short	0x010a
        /*06d2*/ 	.byte	0xff
	.zero		1


	//   ....[93]....
        /*06d4*/ 	.word	0x00003b80
        /*06d8*/ 	.word	0x000000ff
        /*06dc*/ 	.word	0x00000008
        /*06e0*/ 	.short	0x010a
        /*06e2*/ 	.byte	0x05
	.zero		1


	//   ....[94]....
        /*06e4*/ 	.word	0x00003ba0
        /*06e8*/ 	.word	0x000000ff
        /*06ec*/ 	.word	0x00000008
        /*06f0*/ 	.short	0x010a
        /*06f2*/ 	.byte	0x05
	.zero		1


	//   ....[95]....
        /*06f4*/ 	.word	0x00003d30
        /*06f8*/ 	.word	0x000000ff
        /*06fc*/ 	.word	0x00000008
        /*0700*/ 	.short	0x010a
        /*0702*/ 	.byte	0x05
	.zero		1


	//   ....[96]....
        /*0704*/ 	.word	0x00003d50
        /*0708*/ 	.word	0x000000ff
        /*070c*/ 	.word	0x00000008
        /*0710*/ 	.short	0x010a
        /*0712*/ 	.byte	0x05
	.zero		1


	//   ....[97]....
        /*0714*/ 	.word	0x00003e10
        /*0718*/ 	.word	0x000000ff
        /*071c*/ 	.word	0x00000000
        /*0720*/ 	.short	0x0101
        /*0722*/ 	.byte	0x04
	.zero		1


	//   ....[98]....
        /*0724*/ 	.word	0x00004150
        /*0728*/ 	.word	0x00000000
        /*072c*/ 	.word	0x00000140
        /*0730*/ 	.short	0x010a
        /*0732*/ 	.byte	0xff
	.zero		1


	//   ....[99]....
        /*0734*/ 	.word	0x00004210
        /*0738*/ 	.word	0x00000000
        /*073c*/ 	.word	0x00000000
        /*0740*/ 	.short	0x0101
        /*0742*/ 	.byte	0xff
	.zero		1


	//   ....[100]....
        /*0744*/ 	.word	0x000042d0
        /*0748*/ 	.word	0x000000ff
        /*074c*/ 	.word	0x00000000
        /*0750*/ 	.short	0x010a
        /*0752*/ 	.byte	0x04
	.zero		1


	//   ....[101]....
        /*0754*/ 	.word	0x000042e0
        /*0758*/ 	.word	0x000000ff
        /*075c*/ 	.word	0x00000180
        /*0760*/ 	.short	0x010a
        /*0762*/ 	.byte	0x1f
	.zero		1


	//   ....[102]....
        /*0764*/ 	.word	0x00004390
        /*0768*/ 	.word	0x000000ff
        /*076c*/ 	.word	0x00000000
        /*0770*/ 	.short	0x010a
        /*0772*/ 	.byte	0x05
	.zero		1


	//   ....[103]....
        /*0774*/ 	.word	0x000044c0
        /*0778*/ 	.word	0x000000ff
        /*077c*/ 	.word	0x00000000
        /*0780*/ 	.short	0x010a
        /*0782*/ 	.byte	0x04
	.zero		1


	//   ....[104]....
        /*0784*/ 	.word	0x000047c0
        /*0788*/ 	.word	0x000000ff
        /*078c*/ 	.word	0x00000000
        /*0790*/ 	.short	0x010a
        /*0792*/ 	.byte	0x04
	.zero		1


	//   ....[105]....
        /*0794*/ 	.word	0x00004850
        /*0798*/ 	.word	0x000000ff
        /*079c*/ 	.word	0x00000000
        /*07a0*/ 	.short	0x010a
        /*07a2*/ 	.byte	0x05
	.zero		1


	//   ....[106]....
        /*07a4*/ 	.word	0x000048e0
        /*07a8*/ 	.word	0x000000ff
        /*07ac*/ 	.word	0x00000000
        /*07b0*/ 	.short	0x010a
        /*07b2*/ 	.byte	0x05
	.zero		1


	//   ....[107]....
        /*07b4*/ 	.word	0x00004980
        /*07b8*/ 	.word	0x00000000
        /*07bc*/ 	.word	0x00000000
        /*07c0*/ 	.short	0x010a
        /*07c2*/ 	.byte	0xff
	.zero		1


	//   ....[108]....
        /*07c4*/ 	.word	0x000049c0
        /*07c8*/ 	.word	0x00000000
        /*07cc*/ 	.word	0x00000000
        /*07d0*/ 	.short	0x010a
        /*07d2*/ 	.byte	0xff
	.zero		1


	//   ....[109]....
        /*07d4*/ 	.word	0x00004a30
        /*07d8*/ 	.word	0x000000ff
        /*07dc*/ 	.word	0x00000000
        /*07e0*/ 	.short	0x0101
        /*07e2*/ 	.byte	0x04
	.zero		1


	//   ....[110]....
        /*07e4*/ 	.word	0x00004a70
        /*07e8*/ 	.word	0x000000ff
        /*07ec*/ 	.word	0x000001c0
        /*07f0*/ 	.short	0x010a
        /*07f2*/ 	.byte	0x1a
	.zero		1


	//   ....[111]....
        /*07f4*/ 	.word	0x00004ac0
        /*07f8*/ 	.word	0x000000ff
        /*07fc*/ 	.word	0x00000000
        /*0800*/ 	.short	0x0101
        /*0802*/ 	.byte	0x04
	.zero		1


	//   ....[112]....
        /*0804*/ 	.word	0x00004f30
        /*0808*/ 	.word	0x0000000c
        /*080c*/ 	.word	0x00000140
        /*0810*/ 	.short	0x010a
        /*0812*/ 	.byte	0xff
	.zero		1


	//   ....[113]....
        /*0814*/ 	.word	0x000050a0
        /*0818*/ 	.word	0x00000000
        /*081c*/ 	.word	0x00000000
        /*0820*/ 	.short	0x0101
        /*0822*/ 	.byte	0xff
	.zero		1


	//   ....[114]....
        /*0824*/ 	.word	0x00005520
        /*0828*/ 	.word	0x000000ff
        /*082c*/ 	.word	0x00000138
        /*0830*/ 	.short	0x010a
        /*0832*/ 	.byte	0x1d
	.zero		1


	//   ....[115]....
        /*0834*/ 	.word	0x000056e0
        /*0838*/ 	.word	0x000000ff
        /*083c*/ 	.word	0x00000118
        /*0840*/ 	.short	0x010a
        /*0842*/ 	.byte	0x04
	.zero		1


	//   ....[116]....
        /*0844*/ 	.word	0x00005930
        /*0848*/ 	.word	0x000000ff
        /*084c*/ 	.word	0x00000100
        /*0850*/ 	.short	0x010b
        /*0852*/ 	.byte	0x04
	.zero		1


	//   ....[117]....
        /*0854*/ 	.word	0x00005940
        /*0858*/ 	.word	0x000000ff
        /*085c*/ 	.word	0x00000000
        /*0860*/ 	.short	0x0101
        /*0862*/ 	.byte	0x10
	.zero		1


	//   ....[118]....
        /*0864*/ 	.word	0x00005950
        /*0868*/ 	.word	0x000000ff
        /*086c*/ 	.word	0x00000118
        /*0870*/ 	.short	0x010a
        /*0872*/ 	.byte	0x05
	.zero		1


	//   ....[119]....
        /*0874*/ 	.word	0x00005ba0
        /*0878*/ 	.word	0x000000ff
        /*087c*/ 	.word	0x00000100
        /*0880*/ 	.short	0x010b
        /*0882*/ 	.byte	0x05
	.zero		1


	//   ....[120]....
        /*0884*/ 	.word	0x00005bb0
        /*0888*/ 	.word	0x000000ff
        /*088c*/ 	.word	0x00000000
        /*0890*/ 	.short	0x0101
        /*0892*/ 	.byte	0x04
	.zero		1


	//   ....[121]....
        /*0894*/ 	.word	0x00005c70
        /*0898*/ 	.word	0x000000ff
        /*089c*/ 	.word	0x00000000
        /*08a0*/ 	.short	0x010a
        /*08a2*/ 	.byte	0x04
	.zero		1


	//   ....[122]....
        /*08a4*/ 	.word	0x00005d00
        /*08a8*/ 	.word	0x000000ff
        /*08ac*/ 	.word	0x00000000
        /*08b0*/ 	.short	0x010a
        /*08b2*/ 	.byte	0x05
	.zero		1


	//   ....[123]....
        /*08b4*/ 	.word	0x00005da0
        /*08b8*/ 	.word	0x00000000
        /*08bc*/ 	.word	0x00000000
        /*08c0*/ 	.short	0x010a
        /*08c2*/ 	.byte	0xff
	.zero		1


	//   ....[124]....
        /*08c4*/ 	.word	0x00006140
        /*08c8*/ 	.word	0x00000003
        /*08cc*/ 	.word	0x00000140
        /*08d0*/ 	.short	0x010a
        /*08d2*/ 	.byte	0xff
	.zero		1


	//   ....[125]....
        /*08d4*/ 	.word	0x000062c0
        /*08d8*/ 	.word	0x00000000
        /*08dc*/ 	.word	0x00000000
        /*08e0*/ 	.short	0x0101
        /*08e2*/ 	.byte	0xff
	.zero		1


	//   ....[126]....
        /*08e4*/ 	.word	0x00006e90
        /*08e8*/ 	.word	0x00000000
        /*08ec*/ 	.word	0x00000100
        /*08f0*/ 	.short	0x010a
        /*08f2*/ 	.byte	0xff
	.zero		1


	//   ....[127]....
        /*08f4*/ 	.word	0x00006f00
        /*08f8*/ 	.word	0x00000048
        /*08fc*/ 	.word	0x00000160
        /*0900*/ 	.short	0x010a
        /*0902*/ 	.byte	0xff
	.zero		1


	//   ....[128]....
        /*0904*/ 	.word	0x00006ff0
        /*0908*/ 	.word	0x00000000
        /*090c*/ 	.word	0x00000100
        /*0910*/ 	.short	0x010a
        /*0912*/ 	.byte	0xff
	.zero		1


	//   ....[129]....
        /*0914*/ 	.word	0x00007120
        /*0918*/ 	.word	0x00000048
        /*091c*/ 	.word	0x00000160
        /*0920*/ 	.short	0x010a
        /*0922*/ 	.byte	0xff
	.zero		1


	//   ....[130]....
        /*0924*/ 	.word	0x000079a0
        /*0928*/ 	.word	0x00000000
        /*092c*/ 	.word	0x00000000
        /*0930*/ 	.short	0x0101
        /*0932*/ 	.byte	0xff
	.zero		1


	//   ....[131]....
        /*0934*/ 	.word	0x000079b0
        /*0938*/ 	.word	0x00000003
        /*093c*/ 	.word	0x00000100
        /*0940*/ 	.short	0x010a
        /*0942*/ 	.byte	0xff
	.zero		1


	//   ....[132]....
        /*0944*/ 	.word	0x00007a80
        /*0948*/ 	.word	0x00000003
        /*094c*/ 	.word	0x00000100
        /*0950*/ 	.short	0x010a
        /*0952*/ 	.byte	0xff
	.zero		1


	//   ....[133]....
        /*0954*/ 	.word	0x00007de0
        /*0958*/ 	.word	0x0000004a
        /*095c*/ 	.word	0x00000000
        /*0960*/ 	.short	0x0101
        /*0962*/ 	.byte	0xff
	.zero		1


	//   ....[134]....
        /*0964*/ 	.word	0x00008480
        /*0968*/ 	.word	0x00000002
        /*096c*/ 	.word	0x00000000
        /*0970*/ 	.short	0x0101
        /*0972*/ 	.byte	0xff
	.zero		1


	//   ....[135]....
        /*0974*/ 	.word	0x00008720
        /*0978*/ 	.word	0x000000ff
        /*097c*/ 	.word	0x00000000
        /*0980*/ 	.short	0x0101
        /*0982*/ 	.byte	0x04
	.zero		1


	//   ....[136]....
        /*0984*/ 	.word	0x00008740
        /*0988*/ 	.word	0x00000000
        /*098c*/ 	.word	0x000001b0
        /*0990*/ 	.short	0x010a
        /*0992*/ 	.byte	0xff
	.zero		1


	//   ....[137]....
        /*0994*/ 	.word	0x000087a0
        /*0998*/ 	.word	0x00000000
        /*099c*/ 	.word	0x00000080
        /*09a0*/ 	.short	0x010a
        /*09a2*/ 	.byte	0xff
	.zero		1


	//   ....[138]....
        /*09a4*/ 	.word	0x00008800
        /*09a8*/ 	.word	0x00000000
        /*09ac*/ 	.word	0x00000080
        /*09b0*/ 	.short	0x010a
        /*09b2*/ 	.byte	0xff
	.zero		1


	//   ....[139]....
        /*09b4*/ 	.word	0x00008850
        /*09b8*/ 	.word	0x00000003
        /*09bc*/ 	.word	0x00000140
        /*09c0*/ 	.short	0x010a
        /*09c2*/ 	.byte	0xff
	.zero		1


	//   ....[140]....
        /*09c4*/ 	.word	0x000088b0
        /*09c8*/ 	.word	0x00000000
        /*09cc*/ 	.word	0x00000000
        /*09d0*/ 	.short	0x010a
        /*09d2*/ 	.byte	0xff
	.zero		1


	//   ....[141]....
        /*09d4*/ 	.word	0x00008910
        /*09d8*/ 	.word	0x00000000
        /*09dc*/ 	.word	0x00000000
        /*09e0*/ 	.short	0x010a
        /*09e2*/ 	.byte	0xff
	.zero		1


	//   ....[142]....
        /*09e4*/ 	.word	0x00008970
        /*09e8*/ 	.word	0x00000000
        /*09ec*/ 	.word	0x00000000
        /*09f0*/ 	.short	0x010a
        /*09f2*/ 	.byte	0xff
	.zero		1


	//   ....[143]....
        /*09f4*/ 	.word	0x000089d0
        /*09f8*/ 	.word	0x00000000
        /*09fc*/ 	.word	0x00000000
        /*0a00*/ 	.short	0x010a
        /*0a02*/ 	.byte	0xff
	.zero		1


	//   ....[144]....
        /*0a04*/ 	.word	0x00008a30
        /*0a08*/ 	.word	0x00000000
        /*0a0c*/ 	.word	0x00000000
        /*0a10*/ 	.short	0x010a
        /*0a12*/ 	.byte	0xff
	.zero		1


	//   ....[145]....
        /*0a14*/ 	.word	0x00008a90
        /*0a18*/ 	.word	0x00000000
        /*0a1c*/ 	.word	0x00000000
        /*0a20*/ 	.short	0x010a
        /*0a22*/ 	.byte	0xff
	.zero		1


	//   ....[146]....
        /*0a24*/ 	.word	0x00008af0
        /*0a28*/ 	.word	0x00000000
        /*0a2c*/ 	.word	0x00000000
        /*0a30*/ 	.short	0x010a
        /*0a32*/ 	.byte	0xff
	.zero		1


	//   ....[147]....
        /*0a34*/ 	.word	0x00008b50
        /*0a38*/ 	.word	0x00000000
        /*0a3c*/ 	.word	0x00000000
        /*0a40*/ 	.short	0x010a
        /*0a42*/ 	.byte	0xff
	.zero		1


	//   ....[148]....
        /*0a44*/ 	.word	0x00008bb0
        /*0a48*/ 	.word	0x00000000
        /*0a4c*/ 	.word	0x00000000
        /*0a50*/ 	.short	0x010a
        /*0a52*/ 	.byte	0xff
	.zero		1


	//   ....[149]....
        /*0a54*/ 	.word	0x00008c10
        /*0a58*/ 	.word	0x00000000
        /*0a5c*/ 	.word	0x00000000
        /*0a60*/ 	.short	0x010a
        /*0a62*/ 	.byte	0xff
	.zero		1


	//   ....[150]....
        /*0a64*/ 	.word	0x00008c70
        /*0a68*/ 	.word	0x00000000
        /*0a6c*/ 	.word	0x00000000
        /*0a70*/ 	.short	0x010a
        /*0a72*/ 	.byte	0xff
	.zero		1


	//   ....[151]....
        /*0a74*/ 	.word	0x00008cd0
        /*0a78*/ 	.word	0x00000000
        /*0a7c*/ 	.word	0x00000000
        /*0a80*/ 	.short	0x010a
        /*0a82*/ 	.byte	0xff
	.zero		1


	//   ....[152]....
        /*0a84*/ 	.word	0x00008d30
        /*0a88*/ 	.word	0x00000000
        /*0a8c*/ 	.word	0x00000000
        /*0a90*/ 	.short	0x010a
        /*0a92*/ 	.byte	0xff
	.zero		1


	//   ....[153]....
        /*0a94*/ 	.word	0x00008d90
        /*0a98*/ 	.word	0x00000000
        /*0a9c*/ 	.word	0x00000000
        /*0aa0*/ 	.short	0x010a
        /*0aa2*/ 	.byte	0xff
	.zero		1


	//   ....[154]....
        /*0aa4*/ 	.word	0x00008df0
        /*0aa8*/ 	.word	0x00000000
        /*0aac*/ 	.word	0x00000000
        /*0ab0*/ 	.short	0x010a
        /*0ab2*/ 	.byte	0xff
	.zero		1


	//   ....[155]....
        /*0ab4*/ 	.word	0x00008e40
        /*0ab8*/ 	.word	0x00000002
        /*0abc*/ 	.word	0x000001a0
        /*0ac0*/ 	.short	0x010a
        /*0ac2*/ 	.byte	0xff
	.zero		1


	//   ....[156]....
        /*0ac4*/ 	.word	0x00008ea0
        /*0ac8*/ 	.word	0x00000002
        /*0acc*/ 	.word	0x00000150
        /*0ad0*/ 	.short	0x010a
        /*0ad2*/ 	.byte	0xff
	.zero		1


	//   ....[157]....
        /*0ad4*/ 	.word	0x00008ef0
        /*0ad8*/ 	.word	0x00000002
        /*0adc*/ 	.word	0x00000140
        /*0ae0*/ 	.short	0x010a
        /*0ae2*/ 	.byte	0xff
	.zero		1


	//   ....[158]....
        /*0ae4*/ 	.word	0x00008f50
        /*0ae8*/ 	.word	0x00000000
        /*0aec*/ 	.word	0x00000150
        /*0af0*/ 	.short	0x010a
        /*0af2*/ 	.byte	0xff
	.zero		1


	//   ....[159]....
        /*0af4*/ 	.word	0x00008fb0
        /*0af8*/ 	.word	0x00000000
        /*0afc*/ 	.word	0x00000008
        /*0b00*/ 	.short	0x010a
        /*0b02*/ 	.byte	0xff
	.zero		1


	//   ....[160]....
        /*0b04*/ 	.word	0x000090a0
        /*0b08*/ 	.word	0x00000000
        /*0b0c*/ 	.word	0x00000008
        /*0b10*/ 	.short	0x010a
        /*0b12*/ 	.byte	0xff
	.zero		1


	//   ....[161]....
        /*0b14*/ 	.word	0x000090f0
        /*0b18*/ 	.word	0x00000000
        /*0b1c*/ 	.word	0x00000140
        /*0b20*/ 	.short	0x010a
        /*0b22*/ 	.byte	0xff
	.zero		1


	//   ....[162]....
        /*0b24*/ 	.word	0x00009150
        /*0b28*/ 	.word	0x00000000
        /*0b2c*/ 	.word	0x00000180
        /*0b30*/ 	.short	0x010a
        /*0b32*/ 	.byte	0xff
	.zero		1


	//   ....[163]....
        /*0b34*/ 	.word	0x000091b0
        /*0b38*/ 	.word	0x00000000
        /*0b3c*/ 	.word	0x00000000
        /*0b40*/ 	.short	0x010a
        /*0b42*/ 	.byte	0xff
	.zero		1


	//   ....[164]....
        /*0b44*/ 	.word	0x00009210
        /*0b48*/ 	.word	0x00000000
        /*0b4c*/ 	.word	0x00000000
        /*0b50*/ 	.short	0x010a
        /*0b52*/ 	.byte	0xff
	.zero		1


	//   ....[165]....
        /*0b54*/ 	.word	0x00009270
        /*0b58*/ 	.word	0x00000000
        /*0b5c*/ 	.word	0x00000000
        /*0b60*/ 	.short	0x010a
        /*0b62*/ 	.byte	0xff
	.zero		1


	//   ....[166]....
        /*0b64*/ 	.word	0x000092d0
        /*0b68*/ 	.word	0x00000000
        /*0b6c*/ 	.word	0x00000000
        /*0b70*/ 	.short	0x010a
        /*0b72*/ 	.byte	0xff
	.zero		1


	//   ....[167]....
        /*0b74*/ 	.word	0x00009330
        /*0b78*/ 	.word	0x00000000
        /*0b7c*/ 	.word	0x000001c0
        /*0b80*/ 	.short	0x010a
        /*0b82*/ 	.byte	0xff
	.zero		1


	//   ....[168]....
        /*0b84*/ 	.word	0x00009380
        /*0b88*/ 	.word	0x0000000c
        /*0b8c*/ 	.word	0x00000140
        /*0b90*/ 	.short	0x010a
        /*0b92*/ 	.byte	0xff
	.zero		1


	//   ....[169]....
        /*0b94*/ 	.word	0x000093e0
        /*0b98*/ 	.word	0x00000000
        /*0b9c*/ 	.word	0x00000138
        /*0ba0*/ 	.short	0x010a
        /*0ba2*/ 	.byte	0xff
	.zero		1


	//   ....[170]....
        /*0ba4*/ 	.word	0x00009440
        /*0ba8*/ 	.word	0x00000000
        /*0bac*/ 	.word	0x00000118
        /*0bb0*/ 	.short	0x010a
        /*0bb2*/ 	.byte	0xff
	.zero		1


	//   ....[171]....
        /*0bb4*/ 	.word	0x000094a0
        /*0bb8*/ 	.word	0x00000009
        /*0bbc*/ 	.word	0x00000118
        /*0bc0*/ 	.short	0x010a
        /*0bc2*/ 	.byte	0xff
	.zero		1


	//   ....[172]....
        /*0bc4*/ 	.word	0x00009500
        /*0bc8*/ 	.word	0x00000000
        /*0bcc*/ 	.word	0x00000000
        /*0bd0*/ 	.short	0x010a
        /*0bd2*/ 	.byte	0xff
	.zero		1


	//   ....[173]....
        /*0bd4*/ 	.word	0x00009560
        /*0bd8*/ 	.word	0x00000000
        /*0bdc*/ 	.word	0x00000000
        /*0be0*/ 	.short	0x010a
        /*0be2*/ 	.byte	0xff
	.zero		1


	//   ....[174]....
        /*0be4*/ 	.word	0x000095b0
        /*0be8*/ 	.word	0x00000003
        /*0bec*/ 	.word	0x00000140
        /*0bf0*/ 	.short	0x010a
        /*0bf2*/ 	.byte	0xff
	.zero		1


	//   ....[175]....
        /*0bf4*/ 	.word	0x00009600
        /*0bf8*/ 	.word	0x00000000
        /*0bfc*/ 	.word	0x00000100
        /*0c00*/ 	.short	0x010a
        /*0c02*/ 	.byte	0xff
	.zero		1


	//   ....[176]....
        /*0c04*/ 	.word	0x00009650
        /*0c08*/ 	.word	0x00000048
        /*0c0c*/ 	.word	0x00000160
        /*0c10*/ 	.short	0x010a
        /*0c12*/ 	.byte	0xff
	.zero		1


	//   ....[177]....
        /*0c14*/ 	.word	0x000096a0
        /*0c18*/ 	.word	0x00000003
        /*0c1c*/ 	.word	0x00000100
        /*0c20*/ 	.short	0x010a
        /*0c22*/ 	.byte	0xff
	.zero		1


	//----- nvinfo : EIATTR_NUM_MBARRIERS
	.align		4
.L_47:
        /*0c24*/ 	.byte	0x03, 0x38
        /*0c26*/ 	.short	0x0039


	//----- nvinfo : EIATTR_EXIT_INSTR_OFFSETS
	.align		4
        /*0c28*/ 	.byte	0x04, 0x1c
        /*0c2a*/ 	.short	(.L_49 - .L_48)


	//   ....[0]....
.L_48:
        /*0c2c*/ 	.word	0x000033f0


	//   ....[1]....
        /*0c30*/ 	.word	0x00003900


	//   ....[2]....
        /*0c34*/ 	.word	0x00003960


	//   ....[3]....
        /*0c38*/ 	.word	0x00004cf0


	//   ....[4]....
        /*0c3c*/ 	.word	0x00005dd0


	//   ....[5]....
        /*0c40*/ 	.word	0x00005e10


	//   ....[6]....
        /*0c44*/ 	.word	0x00008600


	//   ....[7]....
        /*0c48*/ 	.word	0x00008680


	//   ....[8]....
        /*0c4c*/ 	.word	0x000086b0


	//   ....[9]....
        /*0c50*/ 	.word	0x00008730


	//----- nvinfo : EIATTR_MAX_THREADS
	.align		4
.L_49:
        /*0c54*/ 	.byte	0x04, 0x05
        /*0c56*/ 	.short	(.L_51 - .L_50)
.L_50:
        /*0c58*/ 	.word	0x00000100
        /*0c5c*/ 	.word	0x00000001
        /*0c60*/ 	.word	0x00000001


	//----- nvinfo : EIATTR_CRS_STACK_SIZE
	.align		4
.L_51:
        /*0c64*/ 	.byte	0x04, 0x1e
        /*0c66*/ 	.short	(.L_53 - .L_52)
.L_52:
        /*0c68*/ 	.word	0x00000000


	//----- nvinfo : EIATTR_CBANK_PARAM_SIZE
	.align		4
.L_53:
        /*0c6c*/ 	.byte	0x03, 0x19
        /*0c6e*/ 	.short	0x0800


	//----- nvinfo : EIATTR_PARAM_CBANK
	.align		4
        /*0c70*/ 	.byte	0x04, 0x0a
        /*0c72*/ 	.short	(.L_55 - .L_54)
	.align		4
.L_54:
        /*0c74*/ 	.word	index@(.nv.constant0._ZN7cutlass13device_kernelINS_4gemm6kernel13GemmUniversalIN4cute5tupleIJiiiiEEENS1_10collective13CollectiveMmaINS1_35MainloopSm100TmaUmmaWarpSpecializedILi16ELi2ELi4ENS5_IJNS4_1CILi2EEESB_NSA_ILi1EEEEEEEENS5_IJNSA_ILi128EEENSA_ILi64EEENSA_ILi32EEEEEENS_10tfloat32_tENS5_IJlSC_lEEESJ_SK_NS4_8TiledMMAINS4_8MMA_AtomIJNS4_23SM100_MMA_TF32_2x1SM_SSISJ_SJ_fLi128ELi64ELNS4_4UMMA5MajorE0ELSP_0ELNSO_7ScaleInE0ELSQ_0EEEEEENS4_6LayoutINS5_IJSC_SC_SC_EEENS5_IJNSA_ILi0EEESV_SV_EEEEENS5_IJNS4_10UnderscoreESY_SY_EEEEENS4_28SM100_TMA_2SM_LOAD_MULTICASTENS4_14ComposedLayoutINS4_7SwizzleILi3ELi4ELi3EEENS4_18smem_ptr_flag_bitsILi32EEENST_INS5_IJNSA_ILi8EEESH_EEENS5_IJSH_SC_EEEEEEEvNS4_8identityENS4_18SM100_TMA_2SM_LOADES1B_vS1C_EENS_8epilogue10collective18CollectiveEpilogueINS1F_23Sm100TmaWarpSpecializedILi3ELi2ELi16ELb1ELb0EEEJNS5_IJSG_SG_SH_EEENS5_IJNST_ISG_SC_EENST_INS5_IJNSA_ILi16EEESB_EEENS5_IJSC_SH_EEEEEEEESJ_SK_SJ_SK_NS1F_6fusion15FusionCallbacksIS1J_NS1R_17LinearCombinationISJ_fSJ_fLNS_15FloatRoundStyleE2EEES1K_S1Q_JEEENS4_5SM1004TMEM4LOAD26SM100_TMEM_LOAD_32dp32b16xENS4_13SM90_TMA_LOADENS12_INS13_ILi2ELi4ELi3EEES16_NST_INS5_IJS17_S1M_EEENS5_IJS1M_SC_EEEEEEENS4_39AutoVectorizingCopyWithAssumedAlignmentILi128EEENS4_14SM90_TMA_STOREES26_S28_S28_EEEvvEEEEvNT_6ParamsE)
        /*0c78*/ 	.short	0x0380
        /*0c7a*/ 	.short	0x0800


	//----- nvinfo : EIATTR_SW_WAR
	.align		4
.L_55:
        /*0c7c*/ 	.byte	0x04, 0x36
        /*0c7e*/ 	.short	(.L_57 - .L_56)
.L_56:
        /*0c80*/ 	.word	0x00000008
.L_57:


//--------------------- .nv.callgraph             --------------------------
	.section	.nv.callgraph,"",@"SHT_CUDA_CALLGRAPH"
	.align	4
	.sectionentsize	8
	.align		4
        /*0000*/ 	.word	0x00000000
	.align		4
        /*0004*/ 	.word	0xffffffff
	.align		4
        /*0008*/ 	.word	index@(_ZN7cutlass13device_kernelINS_4gemm6kernel13GemmUniversalIN4cute5tupleIJiiiiEEENS1_10collective13CollectiveMmaINS1_35MainloopSm100TmaUmmaWarpSpecializedILi16ELi2ELi4ENS5_IJNS4_1CILi2EEESB_NSA_ILi1EEEEEEEENS5_IJNSA_ILi128EEENSA_ILi64EEENSA_ILi32EEEEEENS_10tfloat32_tENS5_IJlSC_lEEESJ_SK_NS4_8TiledMMAINS4_8MMA_AtomIJNS4_23SM100_MMA_TF32_2x1SM_SSISJ_SJ_fLi128ELi64ELNS4_4UMMA5MajorE0ELSP_0ELNSO_7ScaleInE0ELSQ_0EEEEEENS4_6LayoutINS5_IJSC_SC_SC_EEENS5_IJNSA_ILi0EEESV_SV_EEEEENS5_IJNS4_10UnderscoreESY_SY_EEEEENS4_28SM100_TMA_2SM_LOAD_MULTICASTENS4_14ComposedLayoutINS4_7SwizzleILi3ELi4ELi3EEENS4_18smem_ptr_flag_bitsILi32EEENST_INS5_IJNSA_ILi8EEESH_EEENS5_IJSH_SC_EEEEEEEvNS4_8identityENS4_18SM100_TMA_2SM_LOADES1B_vS1C_EENS_8epilogue10collective18CollectiveEpilogueINS1F_23Sm100TmaWarpSpecializedILi3ELi2ELi16ELb1ELb0EEEJNS5_IJSG_SG_SH_EEENS5_IJNST_ISG_SC_EENST_INS5_IJNSA_ILi16EEESB_EEENS5_IJSC_SH_EEEEEEEESJ_SK_SJ_SK_NS1F_6fusion15FusionCallbacksIS1J_NS1R_17LinearCombinationISJ_fSJ_fLNS_15FloatRoundStyleE2EEES1K_S1Q_JEEENS4_5SM1004TMEM4LOAD26SM100_TMEM_LOAD_32dp32b16xENS4_13SM90_TMA_LOADENS12_INS13_ILi2ELi4ELi3EEES16_NST_INS5_IJS17_S1M_EEENS5_IJS1M_SC_EEEEEEENS4_39AutoVectorizingCopyWithAssumedAlignmentILi128EEENS4_14SM90_TMA_STOREES26_S28_S28_EEEvvEEEEvNT_6ParamsE)
	.align		4
        /*000c*/ 	.word	index@(__assertfail)
	.align		4
        /*0010*/ 	.word	0x00000000
	.align		4
        /*0014*/ 	.word	0xfffffffe
	.align		4
        /*0018*/ 	.word	0x00000000
	.align		4
        /*001c*/ 	.word	0xfffffffd
	.align		4
        /*0020*/ 	.word	0x00000000
	.align		4
        /*0024*/ 	.word	0xfffffffc


//--------------------- .nv.constant4             --------------------------
	.section	.nv.constant4,"a",@progbits
	.align	8
	.align		8
.nv.constant4:
        /*0000*/ 	.dword	__assertfail
	.align		8
        /*0008*/ 	.dword	__unnamed_1
	.align		8
        /*0010*/ 	.dword	__unnamed_2
	.align		8
        /*0018*/ 	.dword	_ZN40_INTERNAL_3032b703_4_k_cu_022581d2_356594cuda3std3__45__cpo5beginE
	.align		8
        /*0020*/ 	.dword	_ZN40_INTERNAL_3032b703_4_k_cu_022581d2_356594cuda3std3__45__cpo3endE
	.align		8
        /*0028*/ 	.dword	_ZN40_INTERNAL_3032b703_4_k_cu_022581d2_356594cuda3std3__45__cpo6cbeginE
	.align		8
        /*0030*/ 	.dword	_ZN40_INTERNAL_3032b703_4_k_cu_022581d2_356594cuda3std3__45__cpo4cendE
	.align		8
        /*0038*/ 	.dword	_ZN40_INTERNAL_3032b703_4_k_cu_022581d2_356594cuda3std3__442_GLOBAL__N__3032b703_4_k_cu_022581d2_356596ignoreE
	.align		8
        /*0040*/ 	.dword	_ZN40_INTERNAL_3032b703_4_k_cu_022581d2_356594cuda3std3__419piecewise_constructE
	.align		8
        /*0048*/ 	.dword	_ZN40_INTERNAL_3032b703_4_k_cu_022581d2_356594cuda3std3__48in_placeE
	.align		8
        /*0050*/ 	.dword	_ZN40_INTERNAL_3032b703_4_k_cu_022581d2_356594cuda3std6ranges3__45__cpo4swapE
	.align		8
        /*0058*/ 	.dword	_ZN40_INTERNAL_3032b703_4_k_cu_022581d2_356594cuda3std6ranges3__45__cpo9iter_moveE
	.align		8
        /*0060*/ 	.dword	_ZN40_INTERNAL_3032b703_4_k_cu_022581d2_356594cute7productE
	.align		8
        /*0068*/ 	.dword	_ZN40_INTERNAL_3032b703_4_k_cu_022581d2_356594cute1_E
	.align		8
        /*0070*/ 	.dword	$str$25
	.align		8
        /*0078*/ 	.dword	$str$26
	.align		8
        /*0080*/ 	.dword	$str$27
	.align		8
        /*0088*/ 	.dword	$str$28


//--------------------- .text._ZN7cutlass13device_kernelINS_4gemm6kernel13GemmUniversalIN4cute5tupleIJiiiiEEENS1_10collective13CollectiveMmaINS1_35MainloopSm100TmaUmmaWarpSpecializedILi16ELi2ELi4ENS5_IJNS4_1CILi2EEESB_NSA_ILi1EEEEEEEENS5_IJNSA_ILi128EEENSA_ILi64EEENSA_ILi32EEEEEENS_10tfloat32_tENS5_IJlSC_lEEESJ_SK_NS4_8TiledMMAINS4_8MMA_AtomIJNS4_23SM100_MMA_TF32_2x1SM_SSISJ_SJ_fLi128ELi64ELNS4_4UMMA5MajorE0ELSP_0ELNSO_7ScaleInE0ELSQ_0EEEEEENS4_6LayoutINS5_IJSC_SC_SC_EEENS5_IJNSA_ILi0EEESV_SV_EEEEENS5_IJNS4_10UnderscoreESY_SY_EEEEENS4_28SM100_TMA_2SM_LOAD_MULTICASTENS4_14ComposedLayoutINS4_7SwizzleILi3ELi4ELi3EEENS4_18smem_ptr_flag_bitsILi32EEENST_INS5_IJNSA_ILi8EEESH_EEENS5_IJSH_SC_EEEEEEEvNS4_8identityENS4_18SM100_TMA_2SM_LOADES1B_vS1C_EENS_8epilogue10collective18CollectiveEpilogueINS1F_23Sm100TmaWarpSpecializedILi3ELi2ELi16ELb1ELb0EEEJNS5_IJSG_SG_SH_EEENS5_IJNST_ISG_SC_EENST_INS5_IJNSA_ILi16EEESB_EEENS5_IJSC_SH_EEEEEEEESJ_SK_SJ_SK_NS1F_6fusion15FusionCallbacksIS1J_NS1R_17LinearCombinationISJ_fSJ_fLNS_15FloatRoundStyleE2EEES1K_S1Q_JEEENS4_5SM1004TMEM4LOAD26SM100_TMEM_LOAD_32dp32b16xENS4_13SM90_TMA_LOADENS12_INS13_ILi2ELi4ELi3EEES16_NST_INS5_IJS17_S1M_EEENS5_IJS1M_SC_EEEEEEENS4_39AutoVectorizingCopyWithAssumedAlignmentILi128EEENS4_14SM90_TMA_STOREES26_S28_S28_EEEvvEEEEvNT_6ParamsE --------------------------
	.section	.text._ZN7cutlass13device_kernelINS_4gemm6kernel13GemmUniversalIN4cute5tupleIJiiiiEEENS1_10collective13CollectiveMmaINS1_35MainloopSm100TmaUmmaWarpSpecializedILi16ELi2ELi4ENS5_IJNS4_1CILi2EEESB_NSA_ILi1EEEEEEEENS5_IJNSA_ILi128EEENSA_ILi64EEENSA_ILi32EEEEEENS_10tfloat32_tENS5_IJlSC_lEEESJ_SK_NS4_8TiledMMAINS4_8MMA_AtomIJNS4_23SM100_MMA_TF32_2x1SM_SSISJ_SJ_fLi128ELi64ELNS4_4UMMA5MajorE0ELSP_0ELNSO_7ScaleInE0ELSQ_0EEEEEENS4_6LayoutINS5_IJSC_SC_SC_EEENS5_IJNSA_ILi0EEESV_SV_EEEEENS5_IJNS4_10UnderscoreESY_SY_EEEEENS4_28SM100_TMA_2SM_LOAD_MULTICASTENS4_14ComposedLayoutINS4_7SwizzleILi3ELi4ELi3EEENS4_18smem_ptr_flag_bitsILi32EEENST_INS5_IJNSA_ILi8EEESH_EEENS5_IJSH_SC_EEEEEEEvNS4_8identityENS4_18SM100_TMA_2SM_LOADES1B_vS1C_EENS_8epilogue10collective18CollectiveEpilogueINS1F_23Sm100TmaWarpSpecializedILi3ELi2ELi16ELb1ELb0EEEJNS5_IJSG_SG_SH_EEENS5_IJNST_ISG_SC_EENST_INS5_IJNSA_ILi16EEESB_EEENS5_IJSC_SH_EEEEEEEESJ_SK_SJ_SK_NS1F_6fusion15FusionCallbacksIS1J_NS1R_17LinearCombinationISJ_fSJ_fLNS_15FloatRoundStyleE2EEES1K_S1Q_JEEENS4_5SM1004TMEM4LOAD26SM100_TMEM_LOAD_32dp32b16xENS4_13SM90_TMA_LOADENS12_INS13_ILi2ELi4ELi3EEES16_NST_INS5_IJS17_S1M_EEENS5_IJS1M_SC_EEEEEEENS4_39AutoVectorizingCopyWithAssumedAlignmentILi128EEENS4_14SM90_TMA_STOREES26_S28_S28_EEEvvEEEEvNT_6ParamsE,"ax",@progbits
	.align	128
.text._ZN7cutlass13device_kernelINS_4gemm6kernel13GemmUniversalIN4cute5tupleIJiiiiEEENS1_10collective13CollectiveMmaINS1_35MainloopSm100TmaUmmaWarpSpecializedILi16ELi2ELi4ENS5_IJNS4_1CILi2EEESB_NSA_ILi1EEEEEEEENS5_IJNSA_ILi128EEENSA_ILi64EEENSA_ILi32EEEEEENS_10tfloat32_tENS5_IJlSC_lEEESJ_SK_NS4_8TiledMMAINS4_8MMA_AtomIJNS4_23SM100_MMA_TF32_2x1SM_SSISJ_SJ_fLi128ELi64ELNS4_4UMMA5MajorE0ELSP_0ELNSO_7ScaleInE0ELSQ_0EEEEEENS4_6LayoutINS5_IJSC_SC_SC_EEENS5_IJNSA_ILi0EEESV_SV_EEEEENS5_IJNS4_10UnderscoreESY_SY_EEEEENS4_28SM100_TMA_2SM_LOAD_MULTICASTENS4_14ComposedLayoutINS4_7SwizzleILi3ELi4ELi3EEENS4_18smem_ptr_flag_bitsILi32EEENST_INS5_IJNSA_ILi8EEESH_EEENS5_IJSH_SC_EEEEEEEvNS4_8identityENS4_18SM100_TMA_2SM_LOADES1B_vS1C_EENS_8epilogue10collective18CollectiveEpilogueINS1F_23Sm100TmaWarpSpecializedILi3ELi2ELi16ELb1ELb0EEEJNS5_IJSG_SG_SH_EEENS5_IJNST_ISG_SC_EENST_INS5_IJNSA_ILi16EEESB_EEENS5_IJSC_SH_EEEEEEEESJ_SK_SJ_SK_NS1F_6fusion15FusionCallbacksIS1J_NS1R_17LinearCombinationISJ_fSJ_fLNS_15FloatRoundStyleE2EEES1K_S1Q_JEEENS4_5SM1004TMEM4LOAD26SM100_TMEM_LOAD_32dp32b16xENS4_13SM90_TMA_LOADENS12_INS13_ILi2ELi4ELi3EEES16_NST_INS5_IJS17_S1M_EEENS5_IJS1M_SC_EEEEEEENS4_39AutoVectorizingCopyWithAssumedAlignmentILi128EEENS4_14SM90_TMA_STOREES26_S28_S28_EEEvvEEEEvNT_6ParamsE:
        .type           _ZN7cutlass13device_kernelINS_4gemm6kernel13GemmUniversalIN4cute5tupleIJiiiiEEENS1_10collective13CollectiveMmaINS1_35MainloopSm100TmaUmmaWarpSpecializedILi16ELi2ELi4ENS5_IJNS4_1CILi2EEESB_NSA_ILi1EEEEEEEENS5_IJNSA_ILi128EEENSA_ILi64EEENSA_ILi32EEEEEENS_10tfloat32_tENS5_IJlSC_lEEESJ_SK_NS4_8TiledMMAINS4_8MMA_AtomIJNS4_23SM100_MMA_TF32_2x1SM_SSISJ_SJ_fLi128ELi64ELNS4_4UMMA5MajorE0ELSP_0ELNSO_7ScaleInE0ELSQ_0EEEEEENS4_6LayoutINS5_IJSC_SC_SC_EEENS5_IJNSA_ILi0EEESV_SV_EEEEENS5_IJNS4_10UnderscoreESY_SY_EEEEENS4_28SM100_TMA_2SM_LOAD_MULTICASTENS4_14ComposedLayoutINS4_7SwizzleILi3ELi4ELi3EEENS4_18smem_ptr_flag_bitsILi32EEENST_INS5_IJNSA_ILi8EEESH_EEENS5_IJSH_SC_EEEEEEEvNS4_8identityENS4_18SM100_TMA_2SM_LOADES1B_vS1C_EENS_8epilogue10collective18CollectiveEpilogueINS1F_23Sm100TmaWarpSpecializedILi3ELi2ELi16ELb1ELb0EEEJNS5_IJSG_SG_SH_EEENS5_IJNST_ISG_SC_EENST_INS5_IJNSA_ILi16EEESB_EEENS5_IJSC_SH_EEEEEEEESJ_SK_SJ_SK_NS1F_6fusion15FusionCallbacksIS1J_NS1R_17LinearCombinationISJ_fSJ_fLNS_15FloatRoundStyleE2EEES1K_S1Q_JEEENS4_5SM1004TMEM4LOAD26SM100_TMEM_LOAD_32dp32b16xENS4_13SM90_TMA_LOADENS12_INS13_ILi2ELi4ELi3EEES16_NST_INS5_IJS17_S1M_EEENS5_IJS1M_SC_EEEEEEENS4_39AutoVectorizingCopyWithAssumedAlignmentILi128EEENS4_14SM90_TMA_STOREES26_S28_S28_EEEvvEEEEvNT_6ParamsE,@function
        .size           _ZN7cutlass13device_kernelINS_4gemm6kernel13GemmUniversalIN4cute5tupleIJiiiiEEENS1_10collective13CollectiveMmaINS1_35MainloopSm100TmaUmmaWarpSpecializedILi16ELi2ELi4ENS5_IJNS4_1CILi2EEESB_NSA_ILi1EEEEEEEENS5_IJNSA_ILi128EEENSA_ILi64EEENSA_ILi32EEEEEENS_10tfloat32_tENS5_IJlSC_lEEESJ_SK_NS4_8TiledMMAINS4_8MMA_AtomIJNS4_23SM100_MMA_TF32_2x1SM_SSISJ_SJ_fLi128ELi64ELNS4_4UMMA5MajorE0ELSP_0ELNSO_7ScaleInE0ELSQ_0EEEEEENS4_6LayoutINS5_IJSC_SC_SC_EEENS5_IJNSA_ILi0EEESV_SV_EEEEENS5_IJNS4_10UnderscoreESY_SY_EEEEENS4_28SM100_TMA_2SM_LOAD_MULTICASTENS4_14ComposedLayoutINS4_7SwizzleILi3ELi4ELi3EEENS4_18smem_ptr_flag_bitsILi32EEENST_INS5_IJNSA_ILi8EEESH_EEENS5_IJSH_SC_EEEEEEEvNS4_8identityENS4_18SM100_TMA_2SM_LOADES1B_vS1C_EENS_8epilogue10collective18CollectiveEpilogueINS1F_23Sm100TmaWarpSpecializedILi3ELi2ELi16ELb1ELb0EEEJNS5_IJSG_SG_SH_EEENS5_IJNST_ISG_SC_EENST_INS5_IJNSA_ILi16EEESB_EEENS5_IJSC_SH_EEEEEEEESJ_SK_SJ_SK_NS1F_6fusion15FusionCallbacksIS1J_NS1R_17LinearCombinationISJ_fSJ_fLNS_15FloatRoundStyleE2EEES1K_S1Q_JEEENS4_5SM1004TMEM4LOAD26SM100_TMEM_LOAD_32dp32b16xENS4_13SM90_TMA_LOADENS12_INS13_ILi2ELi4ELi3EEES16_NST_INS5_IJS17_S1M_EEENS5_IJS1M_SC_EEEEEEENS4_39AutoVectorizingCopyWithAssumedAlignmentILi128EEENS4_14SM90_TMA_STOREES26_S28_S28_EEEvvEEEEvNT_6ParamsE,(.L_x_212 - _ZN7cutlass13device_kernelINS_4gemm6kernel13GemmUniversalIN4cute5tupleIJiiiiEEENS1_10collective13CollectiveMmaINS1_35MainloopSm100TmaUmmaWarpSpecializedILi16ELi2ELi4ENS5_IJNS4_1CILi2EEESB_NSA_ILi1EEEEEEEENS5_IJNSA_ILi128EEENSA_ILi64EEENSA_ILi32EEEEEENS_10tfloat32_tENS5_IJlSC_lEEESJ_SK_NS4_8TiledMMAINS4_8MMA_AtomIJNS4_23SM100_MMA_TF32_2x1SM_SSISJ_SJ_fLi128ELi64ELNS4_4UMMA5MajorE0ELSP_0ELNSO_7ScaleInE0ELSQ_0EEEEEENS4_6LayoutINS5_IJSC_SC_SC_EEENS5_IJNSA_ILi0EEESV_SV_EEEEENS5_IJNS4_10UnderscoreESY_SY_EEEEENS4_28SM100_TMA_2SM_LOAD_MULTICASTENS4_14ComposedLayoutINS4_7SwizzleILi3ELi4ELi3EEENS4_18smem_ptr_flag_bitsILi32EEENST_INS5_IJNSA_ILi8EEESH_EEENS5_IJSH_SC_EEEEEEEvNS4_8identityENS4_18SM100_TMA_2SM_LOADES1B_vS1C_EENS_8epilogue10collective18CollectiveEpilogueINS1F_23Sm100TmaWarpSpecializedILi3ELi2ELi16ELb1ELb0EEEJNS5_IJSG_SG_SH_EEENS5_IJNST_ISG_SC_EENST_INS5_IJNSA_ILi16EEESB_EEENS5_IJSC_SH_EEEEEEEESJ_SK_SJ_SK_NS1F_6fusion15FusionCallbacksIS1J_NS1R_17LinearCombinationISJ_fSJ_fLNS_15FloatRoundStyleE2EEES1K_S1Q_JEEENS4_5SM1004TMEM4LOAD26SM100_TMEM_LOAD_32dp32b16xENS4_13SM90_TMA_LOADENS12_INS13_ILi2ELi4ELi3EEES16_NST_INS5_IJS17_S1M_EEENS5_IJS1M_SC_EEEEEEENS4_39AutoVectorizingCopyWithAssumedAlignmentILi128EEENS4_14SM90_TMA_STOREES26_S28_S28_EEEvvEEEEvNT_6ParamsE)
        .other          _ZN7cutlass13device_kernelINS_4gemm6kernel13GemmUniversalIN4cute5tupleIJiiiiEEENS1_10collective13CollectiveMmaINS1_35MainloopSm100TmaUmmaWarpSpecializedILi16ELi2ELi4ENS5_IJNS4_1CILi2EEESB_NSA_ILi1EEEEEEEENS5_IJNSA_ILi128EEENSA_ILi64EEENSA_ILi32EEEEEENS_10tfloat32_tENS5_IJlSC_lEEESJ_SK_NS4_8TiledMMAINS4_8MMA_AtomIJNS4_23SM100_MMA_TF32_2x1SM_SSISJ_SJ_fLi128ELi64ELNS4_4UMMA5MajorE0ELSP_0ELNSO_7ScaleInE0ELSQ_0EEEEEENS4_6LayoutINS5_IJSC_SC_SC_EEENS5_IJNSA_ILi0EEESV_SV_EEEEENS5_IJNS4_10UnderscoreESY_SY_EEEEENS4_28SM100_TMA_2SM_LOAD_MULTICASTENS4_14ComposedLayoutINS4_7SwizzleILi3ELi4ELi3EEENS4_18smem_ptr_flag_bitsILi32EEENST_INS5_IJNSA_ILi8EEESH_EEENS5_IJSH_SC_EEEEEEEvNS4_8identityENS4_18SM100_TMA_2SM_LOADES1B_vS1C_EENS_8epilogue10collective18CollectiveEpilogueINS1F_23Sm100TmaWarpSpecializedILi3ELi2ELi16ELb1ELb0EEEJNS5_IJSG_SG_SH_EEENS5_IJNST_ISG_SC_EENST_INS5_IJNSA_ILi16EEESB_EEENS5_IJSC_SH_EEEEEEEESJ_SK_SJ_SK_NS1F_6fusion15FusionCallbacksIS1J_NS1R_17LinearCombinationISJ_fSJ_fLNS_15FloatRoundStyleE2EEES1K_S1Q_JEEENS4_5SM1004TMEM4LOAD26SM100_TMEM_LOAD_32dp32b16xENS4_13SM90_TMA_LOADENS12_INS13_ILi2ELi4ELi3EEES16_NST_INS5_IJS17_S1M_EEENS5_IJS1M_SC_EEEEEEENS4_39AutoVectorizingCopyWithAssumedAlignmentILi128EEENS4_14SM90_TMA_STOREES26_S28_S28_EEEvvEEEEvNT_6ParamsE,@"STO_CUDA_ENTRY STV_DEFAULT"
_ZN7cutlass13device_kernelINS_4gemm6kernel13GemmUniversalIN4cute5tupleIJiiiiEEENS1_10collective13CollectiveMmaINS1_35MainloopSm100TmaUmmaWarpSpecializedILi16ELi2ELi4ENS5_IJNS4_1CILi2EEESB_NSA_ILi1EEEEEEEENS5_IJNSA_ILi128EEENSA_ILi64EEENSA_ILi32EEEEEENS_10tfloat32_tENS5_IJlSC_lEEESJ_SK_NS4_8TiledMMAINS4_8MMA_AtomIJNS4_23SM100_MMA_TF32_2x1SM_SSISJ_SJ_fLi128ELi64ELNS4_4UMMA5MajorE0ELSP_0ELNSO_7ScaleInE0ELSQ_0EEEEEENS4_6LayoutINS5_IJSC_SC_SC_EEENS5_IJNSA_ILi0EEESV_SV_EEEEENS5_IJNS4_10UnderscoreESY_SY_EEEEENS4_28SM100_TMA_2SM_LOAD_MULTICASTENS4_14ComposedLayoutINS4_7SwizzleILi3ELi4ELi3EEENS4_18smem_ptr_flag_bitsILi32EEENST_INS5_IJNSA_ILi8EEESH_EEENS5_IJSH_SC_EEEEEEEvNS4_8identityENS4_18SM100_TMA_2SM_LOADES1B_vS1C_EENS_8epilogue10collective18CollectiveEpilogueINS1F_23Sm100TmaWarpSpecializedILi3ELi2ELi16ELb1ELb0EEEJNS5_IJSG_SG_SH_EEENS5_IJNST_ISG_SC_EENST_INS5_IJNSA_ILi16EEESB_EEENS5_IJSC_SH_EEEEEEEESJ_SK_SJ_SK_NS1F_6fusion15FusionCallbacksIS1J_NS1R_17LinearCombinationISJ_fSJ_fLNS_15FloatRoundStyleE2EEES1K_S1Q_JEEENS4_5SM1004TMEM4LOAD26SM100_TMEM_LOAD_32dp32b16xENS4_13SM90_TMA_LOADENS12_INS13_ILi2ELi4ELi3EEES16_NST_INS5_IJS17_S1M_EEENS5_IJS1M_SC_EEEEEEENS4_39AutoVectorizingCopyWithAssumedAlignmentILi128EEENS4_14SM90_TMA_STOREES26_S28_S28_EEEvvEEEEvNT_6ParamsE:
[----:B------:R-:W1:Y:S01]  /*0000*/  LDC R1, c[0x0][0x37c] ;  /* 0x0000df00ff017b82 */ /* 0x000e620000000800 */
[----:B------:R-:W2:Y:S01]  /*0010*/  S2R R62, SR_TID.X ;  /* 0x00000000003e7919 */ /* 0x000ea20000002100 */
[----:B------:R-:W3:Y:S06]  /*0020*/  LDCU.64 UR8, c[0x0][0x890] ;  /* 0x00011200ff0877ac */ /* 0x000eec0008000a00 */
[----:B------:R-:W4:Y:S01]  /*0030*/  S2UR UR4, SR_CgaCtaId ;  /* 0x00000000000479c3 */ /* 0x000f220000008800 */
[----:B------:R-:W-:Y:S02]  /*0040*/  PRMT R56, RZ, 0x7610, R56 ;  /* 0x00007610ff387816 */ /* 0x000fe40000000038 */
[----:B------:R-:W-:Y:S01]  /*0050*/  ELECT P1, URZ, PT ;  /* 0x0000000000ff782f */ /* 0x000fe20003820000 */
[----:B---3--:R-:W-:-:S04]  /*0060*/  UISETP.NE.U32.AND UP0, UPT, UR8, URZ, UPT ;  /* 0x000000ff0800728c */ /* 0x008fc8000bf05070 */
[----:B------:R-:W-:Y:S02]  /*0070*/  UISETP.NE.AND.EX UP0, UPT, UR9, URZ, UPT, UP0 ;  /* 0x000000ff0900728c */ /* 0x000fe4000bf05300 */
[----:B----4-:R-:W-:Y:S02]  /*0080*/  ULOP3.LUT UR46, UR4, 0x1, URZ, 0xc0, !UPT ;  /* 0x00000001042e7892 */ /* 0x010fe4000f8ec0ff */
[----:B------:R-:W-:Y:S01]  /*0090*/  ULOP3.LUT UR45, UR4, 0x1, URZ, 0x3c, !UPT ;  /* 0x00000001042d7892 */ /* 0x000fe2000f8e3cff */
[----:B--2---:R-:W-:-:S05]  /*00a0*/  SHF.R.U32.HI R57, RZ, 0x5, R62 ;  /* 0x00000005ff397819 */ /* 0x004fca000001163e */
[----:B------:R-:W2:Y:S02]  /*00b0*/  SHFL.IDX PT, R0, R57, RZ, 0x1f ;  /* 0x00001fff39007589 */ /* 0x000ea400000e0000 */
[----:B--2---:R-:W-:Y:S01]  /*00c0*/  R2UR UR13, R0 ;  /* 0x00000000000d72ca */ /* 0x004fe200000e0000 */
[----:B-1----:R-:W-:-:S14]  /*00d0*/  BRA.U UP0, `(.L_x_0) ;  /* 0x0000000100307547 */ /* 0x002fdc000b800000 */
[----:B------:R-:W1:Y:S02]  /*00e0*/  LDCU.64 UR4, c[0x0][0x888] ;  /* 0x00011100ff0477ac */ /* 0x000e640008000a00 */
[----:B-1----:R-:W-:-:S04]  /*00f0*/  UISETP.NE.U32.AND UP0, UPT, UR4, URZ, UPT ;  /* 0x000000ff0400728c */ /* 0x002fc8000bf05070 */
[----:B------:R-:W-:-:S09]  /*0100*/  UISETP.NE.AND.EX UP0, UPT, UR5, URZ, UPT, UP0 ;  /* 0x000000ff0500728c */ /* 0x000fd2000bf05300 */
[----:B------:R-:W-:Y:S05]  /*0110*/  BRA.U !UP0, `(.L_x_1) ;  /* 0x0000000108147547 */ /* 0x000fea000b800000 */
[----:B------:R-:W1:Y:S01]  /*0120*/  LDC.64 R2, c[0x0][0x888] ;  /* 0x00022200ff027b82 */ /* 0x000e620000000a00 */
[----:B------:R-:W1:Y:S02]  /*0130*/  LDCU.64 UR4, c[0x0][0x358] ;  /* 0x00006b00ff0477ac */ /* 0x000e640008000a00 */
[----:B-1----:R1:W5:Y:S01]  /*0140*/  LDG.E R27, desc[UR4][R2.64] ;  /* 0x00000004021b7981 */ /* 0x002362000c1e1900 */
[----:B------:R-:W-:Y:S01]  /*0150*/  HFMA2 R56, -RZ, RZ, 0, 5.9604644775390625e-08 ;  /* 0x00000001ff387431 */ /* 0x000fe200000001ff */
[----:B------:R-:W-:Y:S05]  /*0160*/  BRA `(.L_x_0) ;  /* 0x00000000000c7947 */ /* 0x000fea0003800000 */
.L_x_1:
[----:B------:R-:W1:Y:S01]  /*0170*/  LDCU UR4, c[0x0][0x880] ;  /* 0x00011000ff0477ac */ /* 0x000e620008000800 */
[----:B------:R-:W-:Y:S01]  /*0180*/  HFMA2 R56, -RZ, RZ, 0, 5.9604644775390625e-08 ;  /* 0x00000001ff387431 */ /* 0x000fe200000001ff */
[----:B-1----:R-:W-:-:S07]  /*0190*/  MOV R27, UR4 ;  /* 0x00000004001b7c02 */ /* 0x002fce0008000f00 */
.L_x_0:
[----:B------:R-:W2:Y:S02]  /*01a0*/  LDCU.64 UR4, c[0x0][0x8b0] ;  /* 0x00011600ff0477ac */ /* 0x000ea40008000a00 */
[----:B--2---:R-:W-:-:S04]  /*01b0*/  UISETP.NE.U32.AND UP0, UPT, UR4, URZ, UPT ;  /* 0x000000ff0400728c */ /* 0x004fc8000bf05070 */
[----:B------:R-:W-:-:S09]  /*01c0*/  UISETP.NE.AND.EX UP0, UPT, UR5, URZ, UPT, UP0 ;  /* 0x000000ff0500728c */ /* 0x000fd2000bf05300 */
[----:B------:R-:W-:Y:S05]  /*01d0*/  BRA.U UP0, `(.L_x_2) ;  /* 0x0000000100287547 */ /* 0x000fea000b800000 */
[----:B------:R-:W2:Y:S02]  /*01e0*/  LDCU.64 UR4, c[0x0][0x8a8] ;  /* 0x00011500ff0477ac */ /* 0x000ea40008000a00 */
[----:B--2---:R-:W-:-:S04]  /*01f0*/  UISETP.NE.U32.AND UP0, UPT, UR4, URZ, UPT ;  /* 0x000000ff0400728c */ /* 0x004fc8000bf05070 */
[----:B------:R-:W-:-:S09]  /*0200*/  UISETP.NE.AND.EX UP0, UPT, UR5, URZ, UPT, UP0 ;  /* 0x000000ff0500728c */ /* 0x000fd2000bf05300 */
[----:B------:R-:W-:Y:S05]  /*0210*/  BRA.U !UP0, `(.L_x_3) ;  /* 0x0000000108107547 */ /* 0x000fea000b800000 */
[----:B------:R-:W2:Y:S01]  /*0220*/  LDC.64 R24, c[0x0][0x8a8] ;  /* 0x00022a00ff187b82 */ /* 0x000ea20000000a00 */
[----:B------:R-:W2:Y:S02]  /*0230*/  LDCU.64 UR4, c[0x0][0x358] ;  /* 0x00006b00ff0477ac */ /* 0x000ea40008000a00 */
[----:B--2---:R2:W5:Y:S01]  /*0240*/  LDG.E R24, desc[UR4][R24.64] ;  /* 0x0000000418187981 */ /* 0x004562000c1e1900 */
[----:B------:R-:W-:Y:S05]  /*0250*/  BRA `(.L_x_2) ;  /* 0x0000000000087947 */ /* 0x000fea0003800000 */
.L_x_3:
[----:B------:R-:W2:Y:S02]  /*0260*/  LDCU UR4, c[0x0][0x8a0] ;  /* 0x00011400ff0477ac */ /* 0x000ea40008000800 */
[----:B--2---:R-:W-:Y:S02]  /*0270*/  MOV R24, UR4 ;  /* 0x0000000400187c02 */ /* 0x004fe40008000f00 */
.L_x_2:
[----:B------:R-:W-:Y:S01]  /*0280*/  IMAD.U32 R0, RZ, RZ, UR13 ;  /* 0x0000000dff007e24 */ /* 0x000fe2000f8e00ff */
[----:B------:R-:W-:Y:S04]  /*0290*/  BSSY.RECONVERGENT B0, `(.L_x_4) ;  /* 0x000000c000007945 */ /* 0x000fe80003800200 */
[C---:B------:R-:W-:Y:S02]  /*02a0*/  ISETP.NE.OR P2, PT, R0.reuse, 0x1, !P1 ;  /* 0x000000010000780c */ /* 0x040fe40004f45670 */
[----:B------:R-:W-:-:S11]  /*02b0*/  ISETP.NE.OR P0, PT, R0, 0x3, !P1 ;  /* 0x000000030000780c */ /* 0x000fd60004f05670 */
[----:B------:R-:W-:Y:S05]  /*02c0*/  @P2 BRA `(.L_x_5) ;  /* 0x0000000000202947 */ /* 0x000fea0003800000 */
[----:B------:R-:W3:Y:S02]  /*02d0*/  LDCU.64 UR4, c[0x0][0x348] ;  /* 0x00006900ff0477ac */ /* 0x000ee40008000a00 */
[----:B---3--:R-:W-:Y:S02]  /*02e0*/  UIADD3 UR6, UP1, UPT, UR4, 0x80, URZ ;  /* 0x0000008004067890 */ /* 0x008fe4000ff3e0ff */
[----:B------:R-:W-:Y:S02]  /*02f0*/  UIADD3 UR4, UP0, UPT, UR4, 0x180, URZ ;  /* 0x0000018004047890 */ /* 0x000fe4000ff1e0ff */
[----:B------:R-:W-:Y:S02]  /*0300*/  UIADD3.X UR7, UPT, UPT, URZ, UR5, URZ, UP1, !UPT ;  /* 0x00000005ff077290 */ /* 0x000fe40008ffe4ff */
[----:B------:R-:W-:-:S07]  /*0310*/  UIADD3.X UR5, UPT, UPT, URZ, UR5, URZ, UP0, !UPT ;  /* 0x00000005ff057290 */ /* 0x000fce00087fe4ff */
[----:B------:R3:W-:Y:S02]  /*0320*/  UTMACCTL.PF [UR6] ;  /* 0x00000000060079b9 */ /* 0x0007e40008040000 */
[----:B------:R3:W-:Y:S02]  /*0330*/  UTMACCTL.PF [UR4] ;  /* 0x00000000040079b9 */ /* 0x0007e40008040000 */
[----:B---3--:R-:W-:Y:S01]  /*0340*/  NOP ;  /* 0x0000000000007918 */ /* 0x008fe20000000000 */
.L_x_5:
[----:B------:R-:W-:Y:S05]  /*0350*/  BSYNC.RECONVERGENT B0 ;  /* 0x0000000000007941 */ /* 0x000fea0003800200 */
.L_x_4:
[----:B------:R-:W-:Y:S04]  /*0360*/  BSSY.RECONVERGENT B0, `(.L_x_6) ;  /* 0x000000a000007945 */ /* 0x000fe80003800200 */
        /* <DEDUP_REMOVED lines=9> */
.L_x_7:
[----:B------:R-:W-:Y:S05]  /*0400*/  BSYNC.RECONVERGENT B0 ;  /* 0x0000000000007941 */ /* 0x000fea0003800200 */
.L_x_6:
[----:B------:R-:W3:Y:S01]  /*0410*/  LDCU.64 UR4, c[0x0][0x888] ;  /* 0x00011100ff0477ac */ /* 0x000ee20008000a00 */
[----:B------:R-:W-:Y:S02]  /*0420*/  UISETP.EQ.U32.AND UP1, UPT, UR8, URZ, UPT ;  /* 0x000000ff0800728c */ /* 0x000fe4000bf22070 */
[----:B------:R-:W-:Y:S02]  /*0430*/  UPLOP3.LUT UP3, UPT, UPT, UPT, UPT, 0x80, 0x8 ;  /* 0x000000000008789c */ /* 0x000fe40003f6f070 */
[----:B---3--:R-:W-:-:S04]  /*0440*/  UISETP.NE.U32.AND UP0, UPT, UR4, URZ, UPT ;  /* 0x000000ff0400728c */ /* 0x008fc8000bf05070 */
[----:B------:R-:W-:-:S04]  /*0450*/  UISETP.NE.AND.EX UP0, UPT, UR5, URZ, UPT, UP0 ;  /* 0x000000ff0500728c */ /* 0x000fc8000bf05300 */
[----:B------:R-:W-:-:S04]  /*0460*/  UISETP.EQ.OR.EX UP2, UPT, UR9, URZ, !UP0, UP1 ;  /* 0x000000ff0900728c */ /* 0x000fc8000c742710 */
[----:B------:R-:W-:-:S06]  /*0470*/  UP2UR UR4, UPR, URZ, 0x4 ;  /* 0x00000004ff047883 */ /* 0x000fcc0008000000 */
[----:B------:R-:W-:Y:S01]  /*0480*/  MOV R59, UR4 ;  /* 0x00000004003b7c02 */ /* 0x000fe20008000f00 */
[----:B------:R-:W-:Y:S06]  /*0490*/  BRA.U !UP2, `(.L_x_8) ;  /* 0x000000010a207547 */ /* 0x000fec000b800000 */
[----:B------:R-:W-:Y:S01]  /*04a0*/  UISETP.NE.U32.AND UP1, UPT, UR8, URZ, UPT ;  /* 0x000000ff0800728c */ /* 0x000fe2000bf25070 */
[----:B-----5:R-:W-:Y:S01]  /*04b0*/  FSETP.NEU.AND P0, PT, R27, RZ, PT ;  /* 0x000000ff1b00720b */ /* 0x020fe20003f0d000 */
[----:B------:R-:W-:Y:S02]  /*04c0*/  USEL UR4, URZ, 0xffffffff, UP0 ;  /* 0xffffffffff047887 */ /* 0x000fe40008000000 */
[----:B------:R-:W-:-:S10]  /*04d0*/  UISETP.NE.AND.EX UP1, UPT, UR9, URZ, UPT, UP1 ;  /* 0x000000ff0900728c */ /* 0x000fd4000bf25310 */
[----:B------:R-:W-:Y:S01]  /*04e0*/  VOTEU.ANY UP0, P0 ;  /* 0x0000000000ff7886 */ /* 0x000fe20000000100 */
[----:B------:R-:W-:-:S04]  /*04f0*/  @!UP1 USEL UR4, URZ, 0xffffffff, UP0 ;  /* 0xffffffffff049887 */ /* 0x000fc80008000000 */
[----:B------:R-:W-:-:S04]  /*0500*/  ULOP3.LUT UR4, UR4, 0x1, URZ, 0xc0, !UPT ;  /* 0x0000000104047892 */ /* 0x000fc8000f8ec0ff */
[----:B------:R-:W-:-:S11]  /*0510*/  UISETP.NE.U32.AND UP3, UPT, UR4, 0x1, UPT ;  /* 0x000000010400788c */ /* 0x000fd6000bf65070 */
.L_x_8:
[----:B------:R-:W3:Y:S01]  /*0520*/  SHFL.IDX PT, R0, R57, RZ, 0x1f ;  /* 0x00001fff39007589 */ /* 0x000ee200000e0000 */
[----:B------:R-:W-:-:S04]  /*0530*/  UISETP.NE.AND UP0, UPT, UR13, 0x2, UPT ;  /* 0x000000020d00788c */ /* 0x000fc8000bf05270 */
[----:B------:R-:W-:Y:S02]  /*0540*/  UISETP.EQ.AND UP1, UPT, UR46, URZ, !UP0 ;  /* 0x000000ff2e00728c */ /* 0x000fe4000c722270 */
[----:B------:R-:W-:-:S04]  /*0550*/  USEL UR43, URZ, 0x1, UP0 ;  /* 0x00000001ff2b7887 */ /* 0x000fc80008000000 */
[----:B------:R-:W-:Y:S02]  /*0560*/  PLOP3.LUT P3, PT, P1, PT, UP1, 0x80, 0x8 ;  /* 0x000000000008781c */ /* 0x000fe40000f6f018 */
[----:B---3--:R-:W-:-:S13]  /*0570*/  ISETP.NE.AND P0, PT, R0, RZ, PT ;  /* 0x000000ff0000720c */ /* 0x008fda0003f05270 */
[----:B------:R-:W-:Y:S05]  /*0580*/  @P0 BRA `(.L_x_9) ;  /* 0x0000000000c40947 */ /* 0x000fea0003800000 */
[----:B------:R-:W-:Y:S01]  /*0590*/  ELECT P0, URZ, PT ;  /* 0x0000000000ff782f */ /* 0x000fe20003800000 */
[----:B------:R-:W-:-:S12]  /*05a0*/  BSSY.RECONVERGENT B0, `(.L_x_9) ;  /* 0x000002f000007945 */ /* 0x000fd80003800200 */
[----:B------:R-:W-:Y:S05]  /*05b0*/  @!P0 BRA `(.L_x_10) ;  /* 0x0000000000b48947 */ /* 0x000fea0003800000 */
[----:B------:R-:W3:Y:S01]  /*05c0*/  S2UR UR5, SR_CgaCtaId ;  /* 0x00000000000579c3 */ /* 0x000ee20000008800 */
[----:B------:R-:W-:Y:S01]  /*05d0*/  UMOV UR4, 0x400 ;  /* 0x0000040000047882 */ /* 0x000fe20000000000 */
[----:B------:R-:W-:Y:S01]  /*05e0*/  UMOV UR8, 0x1 ;  /* 0x0000000100087882 */ /* 0x000fe20000000000 */
[----:B------:R-:W-:Y:S01]  /*05f0*/  UMOV UR6, 0x2 ;  /* 0x0000000200067882 */ /* 0x000fe20000000000 */
[----:B------:R-:W-:-:S04]  /*0600*/  UIADD3 UR8, UPT, UPT, -UR8, 0x100000, URZ ;  /* 0x0010000008087890 */ /* 0x000fc8000fffe1ff */
[----:B------:R-:W-:Y:S02]  /*0610*/  USHF.L.U32 UR9, UR8, 0xb, URZ ;  /* 0x0000000b08097899 */ /* 0x000fe400080006ff */
[----:B------:R-:W-:Y:S02]  /*0620*/  USHF.L.U32 UR8, UR8, 0x1, URZ ;  /* 0x0000000108087899 */ /* 0x000fe400080006ff */
[----:B------:R-:W-:-:S04]  /*0630*/  UIADD3 UR6, UPT, UPT, -UR6, 0x100000, URZ ;  /* 0x0010000006067890 */ /* 0x000fc8000fffe1ff */
[----:B------:R-:W-:Y:S02]  /*0640*/  USHF.L.U32 UR7, UR6, 0xb, URZ ;  /* 0x0000000b06077899 */ /* 0x000fe400080006ff */
[----:B------:R-:W-:Y:S02]  /*0650*/  USHF.L.U32 UR6, UR6, 0x1, URZ ;  /* 0x0000000106067899 */ /* 0x000fe400080006ff */
[----:B---3--:R-:W-:Y:S01]  /*0660*/  ULEA UR4, UR5, UR4, 0x18 ;  /* 0x0000000405047291 */ /* 0x008fe2000f8ec0ff */
[----:B------:R-:W3:Y:S11]  /*0670*/  FENCE.VIEW.ASYNC.S ;  /* 0x00000000000073c6 */ /* 0x000ef60000000000 */
[----:B---3--:R3:W4:Y:S01]  /*0680*/  SYNCS.EXCH.64 URZ, [UR4], UR8 ;  /* 0x0000000804ff75b2 */ /* 0x0087220008000100 */
[----:B------:R3:W1:Y:S01]  /*0690*/  SYNCS.EXCH.64 URZ, [UR4+0x80], UR6 ;  /* 0x0000800604ff75b2 */ /* 0x0006620008000100 */
        /* <DEDUP_REMOVED lines=29> */
[----:B------:R3:W1:Y:S02]  /*0870*/  SYNCS.EXCH.64 URZ, [UR4+0xf8], UR6 ;  /* 0x0000f80604ff75b2 */ /* 0x0006640008000100 */
[----:B---34-:R-:W-:Y:S01]  /*0880*/  NOP ;  /* 0x0000000000007918 */ /* 0x018fe20000000000 */
.L_x_10:
[----:B------:R-:W-:Y:S05]  /*0890*/  BSYNC.RECONVERGENT B0 ;  /* 0x0000000000007941 */ /* 0x000fea0003800200 */
.L_x_9:
[----:B------:R-:W3:Y:S01]  /*08a0*/  SHFL.IDX PT, R0, R57, RZ, 0x1f ;  /* 0x00001fff39007589 */ /* 0x000ee200000e0000 */
[----:B------:R-:W-:Y:S01]  /*08b0*/  NOP ;  /* 0x0000000000007918 */ /* 0x000fe20000000000 */
[----:B---3--:R-:W-:-:S13]  /*08c0*/  ISETP.NE.AND P0, PT, R0, 0x1, PT ;  /* 0x000000010000780c */ /* 0x008fda0003f05270 */
[----:B------:R-:W-:Y:S05]  /*08d0*/  @P0 BRA `(.L_x_11) ;  /* 0x0000000000500947 */ /* 0x000fea0003800000 */
        /* <DEDUP_REMOVED lines=9> */
[----:B------:R-:W-:Y:S01]  /*0970*/  USHF.L.U32 UR6, UR6, 0x1, URZ ;  /* 0x0000000106067899 */ /* 0x000fe200080006ff */
[----:B------:R-:W-:Y:S01]  /*0980*/  ELECT P0, URZ, PT ;  /* 0x0000000000ff782f */ /* 0x000fe20003800000 */
[----:B---3--:R-:W-:Y:S01]  /*0990*/  ULEA UR4, UR5, UR4, 0x18 ;  /* 0x0000000405047291 */ /* 0x008fe2000f8ec0ff */
[----:B------:R-:W3:Y:S11]  /*09a0*/  FENCE.VIEW.ASYNC.S ;  /* 0x00000000000073c6 */ /* 0x000ef60000000000 */
[----:B---3--:R3:W4:Y:S01]  /*09b0*/  SYNCS.EXCH.64 URZ, [UR4+0x100], UR8 ;  /* 0x0001000804ff75b2 */ /* 0x0087220008000100 */
[----:B------:R3:W1:Y:S01]  /*09c0*/  SYNCS.EXCH.64 URZ, [UR4+0x118], UR6 ;  /* 0x0001180604ff75b2 */ /* 0x0006620008000100 */
[----:B------:R3:W1:Y:S01]  /*09d0*/  SYNCS.EXCH.64 URZ, [UR4+0x108], UR8 ;  /* 0x0001080804ff75b2 */ /* 0x0006620008000100 */
[----:B------:R3:W1:Y:S01]  /*09e0*/  SYNCS.EXCH.64 URZ, [UR4+0x120], UR6 ;  /* 0x0001200604ff75b2 */ /* 0x0006620008000100 */
[----:B------:R3:W1:Y:S01]  /*09f0*/  SYNCS.EXCH.64 URZ, [UR4+0x110], UR8 ;  /* 0x0001100804ff75b2 */ /* 0x0006620008000100 */
[----:B------:R3:W1:Y:S01]  /*0a00*/  SYNCS.EXCH.64 URZ, [UR4+0x128], UR6 ;  /* 0x0001280604ff75b2 */ /* 0x0006620008000100 */
[----:B------:R-:W-:Y:S01]  /*0a10*/  NOP ;  /* 0x0000000000007918 */ /* 0x000fe20000000000 */
.L_x_11:
[----:B------:R-:W2:Y:S01]  /*0a20*/  SHFL.IDX PT, R0, R57, RZ, 0x1f ;  /* 0x00001fff39007589 */ /* 0x000ea200000e0000 */
[----:B------:R-:W-:Y:S01]  /*0a30*/  NOP ;  /* 0x0000000000007918 */ /* 0x000fe20000000000 */
[----:B--2---:R-:W-:-:S13]  /*0a40*/  ISETP.NE.AND P0, PT, R0, 0x3, PT ;  /* 0x000000030000780c */ /* 0x004fda0003f05270 */
[----:B------:R-:W-:Y:S05]  /*0a50*/  @P0 BRA `(.L_x_12) ;  /* 0x0000000000300947 */ /* 0x000fea0003800000 */
[----:B------:R-:W2:Y:S01]  /*0a60*/  S2UR UR5, SR_CgaCtaId ;  /* 0x00000000000579c3 */ /* 0x000ea20000008800 */
[----:B---3--:R-:W-:Y:S01]  /*0a70*/  UMOV UR6, 0x400 ;  /* 0x0000040000067882 */ /* 0x008fe20000000000 */
[----:B------:R-:W-:Y:S01]  /*0a80*/  UMOV UR4, 0x20 ;  /* 0x0000002000047882 */ /* 0x000fe20000000000 */
[----:B------:R-:W-:Y:S01]  /*0a90*/  ELECT P0, URZ, PT ;  /* 0x0000000000ff782f */ /* 0x000fe20003800000 */
[----:B--2---:R-:W-:Y:S02]  /*0aa0*/  ULEA UR6, UR5, UR6, 0x18 ;  /* 0x0000000605067291 */ /* 0x004fe4000f8ec0ff */
[----:B------:R-:W-:-:S04]  /*0ab0*/  UIADD3 UR4, UPT, UPT, -UR4, 0x100000, URZ ;  /* 0x0010000004047890 */ /* 0x000fc8000fffe1ff */
[----:B------:R-:W-:Y:S02]  /*0ac0*/  USHF.L.U32 UR5, UR4, 0xb, URZ ;  /* 0x0000000b04057899 */ /* 0x000fe400080006ff */
[----:B------:R-:W-:Y:S01]  /*0ad0*/  USHF.L.U32 UR4, UR4, 0x1, URZ ;  /* 0x0000000104047899 */ /* 0x000fe200080006ff */
[----:B------:R-:W2:Y:S11]  /*0ae0*/  FENCE.VIEW.ASYNC.S ;  /* 0x00000000000073c6 */ /* 0x000eb60000000000 */
[----:B--2---:R2:W3:Y:S01]  /*0af0*/  SYNCS.EXCH.64 URZ, [UR6+0x130], UR4 ;  /* 0x0001300406ff75b2 */ /* 0x0044e20008000100 */
[----:B------:R2:W1:Y:S01]  /*0b00*/  SYNCS.EXCH.64 URZ, [UR6+0x138], UR4 ;  /* 0x0001380406ff75b2 */ /* 0x0004620008000100 */
[----:B------:R-:W-:Y:S01]  /*0b10*/  NOP ;  /* 0x0000000000007918 */ /* 0x000fe20000000000 */
.L_x_12:
[----:B------:R-:W4:Y:S01]  /*0b20*/  SHFL.IDX PT, R0, R57, RZ, 0x1f ;  /* 0x00001fff39007589 */ /* 0x000f2200000e0000 */
[----:B------:R-:W-:Y:S01]  /*0b30*/  NOP ;  /* 0x0000000000007918 */ /* 0x000fe20000000000 */
[----:B----4-:R-:W-:-:S13]  /*0b40*/  ISETP.NE.AND P0, PT, R0, 0x4, PT ;  /* 0x000000040000780c */ /* 0x010fda0003f05270 */
[----:B------:R-:W-:Y:S05]  /*0b50*/  @P0 BRA `(.L_x_13) ;  /* 0x00000000004c0947 */ /* 0x000fea0003800000 */
[----:B--2---:R-:W2:Y:S01]  /*0b60*/  S2UR UR5, SR_CgaCtaId ;  /* 0x00000000000579c3 */ /* 0x004ea20000008800 */
[----:B---3--:R-:W-:Y:S01]  /*0b70*/  UMOV UR4, 0x3a0 ;  /* 0x000003a000047882 */ /* 0x008fe20000000000 */
[----:B------:R-:W-:Y:S01]  /*0b80*/  UMOV UR6, 0x400 ;  /* 0x0000040000067882 */ /* 0x000fe20000000000 */
[----:B------:R-:W-:Y:S01]  /*0b90*/  USEL UR4, UR4, 0x320, UP3 ;  /* 0x0000032004047887 */ /* 0x000fe20009800000 */
[----:B------:R-:W-:Y:S01]  /*0ba0*/  UMOV UR8, 0x1 ;  /* 0x0000000100087882 */ /* 0x000fe20000000000 */
[----:B------:R-:W-:Y:S01]  /*0bb0*/  ELECT P0, URZ, PT ;  /* 0x0000000000ff782f */ /* 0x000fe20003800000 */
[----:B------:R-:W-:-:S04]  /*0bc0*/  UIADD3 UR8, UPT, UPT, -UR8, 0x100000, URZ ;  /* 0x0010000008087890 */ /* 0x000fc8000fffe1ff */
[----:B------:R-:W-:Y:S02]  /*0bd0*/  USHF.L.U32 UR9, UR8, 0xb, URZ ;  /* 0x0000000b08097899 */ /* 0x000fe400080006ff */
[----:B------:R-:W-:Y:S02]  /*0be0*/  USHF.L.U32 UR8, UR8, 0x1, URZ ;  /* 0x0000000108087899 */ /* 0x000fe400080006ff */
[----:B--2---:R-:W-:Y:S02]  /*0bf0*/  ULEA UR6, UR5, UR6, 0x18 ;  /* 0x0000000605067291 */ /* 0x004fe4000f8ec0ff */
[----:B------:R-:W-:-:S04]  /*0c00*/  UIADD3 UR4, UPT, UPT, -UR4, 0x100000, URZ ;  /* 0x0010000004047890 */ /* 0x000fc8000fffe1ff */
[----:B------:R-:W-:Y:S02]  /*0c10*/  USHF.L.U32 UR5, UR4, 0xb, URZ ;  /* 0x0000000b04057899 */ /* 0x000fe400080006ff */
[----:B------:R-:W-:Y:S01]  /*0c20*/  USHF.L.U32 UR4, UR4, 0x1, URZ ;  /* 0x0000000104047899 */ /* 0x000fe200080006ff */
[----:B------:R-:W2:Y:S03]  /*0c30*/  FENCE.VIEW.ASYNC.S ;  /* 0x00000000000073c6 */ /* 0x000ea60000000000 */
[----:B--2---:R4:W2:Y:S08]  /*0c40*/  SYNCS.EXCH.64 URZ, [UR6+0x140], UR8 ;  /* 0x0001400806ff75b2 */ /* 0x0048b00008000100 */
[----:B------:R4:W3:Y:S01]  /*0c50*/  SYNCS.EXCH.64 URZ, [UR6+0x150], UR4 ;  /* 0x0001500406ff75b2 */ /* 0x0008e20008000100 */
[----:B------:R4:W1:Y:S01]  /*0c60*/  SYNCS.EXCH.64 URZ, [UR6+0x148], UR8 ;  /* 0x0001480806ff75b2 */ /* 0x0008620008000100 */
[----:B------:R4:W1:Y:S02]  /*0c70*/  SYNCS.EXCH.64 URZ, [UR6+0x158], UR4 ;  /* 0x0001580406ff75b2 */ /* 0x0008640008000100 */
[----:B----4-:R-:W-:Y:S01]  /*0c80*/  NOP ;  /* 0x0000000000007918 */ /* 0x010fe20000000000 */
.L_x_13:
[----:B------:R-:W4:Y:S01]  /*0c90*/  SHFL.IDX PT, R0, R57, RZ, 0x1f ;  /* 0x00001fff39007589 */ /* 0x000f2200000e0000 */
[----:B------:R-:W-:Y:S01]  /*0ca0*/  NOP ;  /* 0x0000000000007918 */ /* 0x000fe20000000000 */
[----:B----4-:R-:W-:-:S13]  /*0cb0*/  ISETP.NE.AND P0, PT, R0, 0x5, PT ;  /* 0x000000050000780c */ /* 0x010fda0003f05270 */
[----:B------:R-:W-:Y:S05]  /*0cc0*/  @P0 BRA `(.L_x_14) ;  /* 0x0000000000580947 */ /* 0x000fea0003800000 */
[----:B--2---:R-:W2:Y:S01]  /*0cd0*/  S2UR UR5, SR_CgaCtaId ;  /* 0x00000000000579c3 */ /* 0x004ea20000008800 */
[----:B---3--:R-:W-:Y:S01]  /*0ce0*/  UMOV UR4, 0x400 ;  /* 0x0000040000047882 */ /* 0x008fe20000000000 */
        /* <DEDUP_REMOVED lines=9> */
[----:B--2---:R-:W-:Y:S01]  /*0d80*/  ULEA UR4, UR5, UR4, 0x18 ;  /* 0x0000000405047291 */ /* 0x004fe2000f8ec0ff */
[----:B------:R-:W2:Y:S11]  /*0d90*/  FENCE.VIEW.ASYNC.S ;  /* 0x00000000000073c6 */ /* 0x000eb60000000000 */
[----:B--2---:R4:W2:Y:S01]  /*0da0*/  SYNCS.EXCH.64 URZ, [UR4+0x160], UR6 ;  /* 0x0001600604ff75b2 */ /* 0x0048a20008000100 */
[----:B------:R4:W3:Y:S01]  /*0db0*/  SYNCS.EXCH.64 URZ, [UR4+0x180], UR8 ;  /* 0x0001800804ff75b2 */ /* 0x0008e20008000100 */
[----:B------:R4:W1:Y:S01]  /*0dc0*/  SYNCS.EXCH.64 URZ, [UR4+0x168], UR6 ;  /* 0x0001680604ff75b2 */ /* 0x0008620008000100 */
[----:B------:R4:W1:Y:S01]  /*0dd0*/  SYNCS.EXCH.64 URZ, [UR4+0x188], UR8 ;  /* 0x0001880804ff75b2 */ /* 0x0008620008000100 */
[----:B------:R4:W1:Y:S01]  /*0de0*/  SYNCS.EXCH.64 URZ, [UR4+0x170], UR6 ;  /* 0x0001700604ff75b2 */ /* 0x0008620008000100 */
[----:B------:R4:W1:Y:S01]  /*0df0*/  SYNCS.EXCH.64 URZ, [UR4+0x190], UR8 ;  /* 0x0001900804ff75b2 */ /* 0x0008620008000100 */
[----:B------:R4:W1:Y:S01]  /*0e00*/  SYNCS.EXCH.64 URZ, [UR4+0x178], UR6 ;  /* 0x0001780604ff75b2 */ /* 0x0008620008000100 */
[----:B------:R4:W1:Y:S02]  /*0e10*/  SYNCS.EXCH.64 URZ, [UR4+0x198], UR8 ;  /* 0x0001980804ff75b2 */ /* 0x0008640008000100 */
[----:B----4-:R-:W-:Y:S01]  /*0e20*/  NOP ;  /* 0x0000000000007918 */ /* 0x010fe20000000000 */
.L_x_14:
[----:B------:R-:W4:Y:S01]  /*0e30*/  SHFL.IDX PT, R0, R57, RZ, 0x1f ;  /* 0x00001fff39007589 */ /* 0x000f2200000e0000 */
[----:B------:R-:W-:Y:S01]  /*0e40*/  ISETP.NE.OR P1, PT, RZ, UR13, !P1 ;  /* 0x0000000dff007c0c */ /* 0x000fe2000cf25670 */
[----:B------:R-:W-:Y:S01]  /*0e50*/  NOP ;  /* 0x0000000000007918 */ /* 0x000fe20000000000 */
[----:B----4-:R-:W-:-:S13]  /*0e60*/  ISETP.NE.AND P0, PT, R0, 0x3, PT ;  /* 0x000000030000780c */ /* 0x010fda0003f05270 */
[----:B------:R-:W-:Y:S05]  /*0e70*/  @P0 BRA `(.L_x_15) ;  /* 0x0000000000380947 */ /* 0x000fea0003800000 */
[----:B--2---:R-:W2:Y:S01]  /*0e80*/  S2UR UR5, SR_CgaCtaId ;  /* 0x00000000000579c3 */ /* 0x004ea20000008800 */
[----:B---3--:R-:W-:Y:S01]  /*0e90*/  UMOV UR4, 0x400 ;  /* 0x0000040000047882 */ /* 0x008fe20000000000 */
[----:B------:R-:W-:Y:S01]  /*0ea0*/  UMOV UR6, 0x20 ;  /* 0x0000002000067882 */ /* 0x000fe20000000000 */
[----:B------:R-:W-:Y:S01]  /*0eb0*/  ELECT P0, URZ, PT ;  /* 0x0000000000ff782f */ /* 0x000fe20003800000 */
[----:B------:R-:W-:-:S04]  /*0ec0*/  UIADD3 UR6, UPT, UPT, -UR6, 0x100000, URZ ;  /* 0x0010000006067890 */ /* 0x000fc8000fffe1ff */
[----:B------:R-:W-:Y:S02]  /*0ed0*/  USHF.L.U32 UR7, UR6, 0xb, URZ ;  /* 0x0000000b06077899 */ /* 0x000fe400080006ff */
[----:B------:R-:W-:Y:S02]  /*0ee0*/  USHF.L.U32 UR6, UR6, 0x1, URZ ;  /* 0x0000000106067899 */ /* 0x000fe400080006ff */
[----:B--2---:R-:W-:Y:S01]  /*0ef0*/  ULEA UR4, UR5, UR4, 0x18 ;  /* 0x0000000405047291 */ /* 0x004fe2000f8ec0ff */
[----:B------:R-:W2:Y:S11]  /*0f00*/  FENCE.VIEW.ASYNC.S ;  /* 0x00000000000073c6 */ /* 0x000eb60000000000 */
[----:B--2---:R4:W2:Y:S01]  /*0f10*/  SYNCS.EXCH.64 URZ, [UR4+0x1a0], UR6 ;  /* 0x0001a00604ff75b2 */ /* 0x0048a20008000100 */
[----:B------:R4:W3:Y:S01]  /*0f20*/  SYNCS.EXCH.64 URZ, [UR4+0x1b0], UR6 ;  /* 0x0001b00604ff75b2 */ /* 0x0008e20008000100 */
[----:B------:R4:W1:Y:S01]  /*0f30*/  SYNCS.EXCH.64 URZ, [UR4+0x1a8], UR6 ;  /* 0x0001a80604ff75b2 */ /* 0x0008620008000100 */
[----:B------:R4:W1:Y:S02]  /*0f40*/  SYNCS.EXCH.64 URZ, [UR4+0x1b8], UR6 ;  /* 0x0001b80604ff75b2 */ /* 0x0008640008000100 */
[----:B----4-:R-:W-:Y:S01]  /*0f50*/  NOP ;  /* 0x0000000000007918 */ /* 0x010fe20000000000 */
.L_x_15:
[----:B---3--:R-:W3:Y:S01]  /*0f60*/  S2UR UR7, SR_CgaCtaId ;  /* 0x00000000000779c3 */ /* 0x008ee20000008800 */
[----:B------:R-:W-:Y:S01]  /*0f70*/  VOTEU.ALL UP0, P1 ;  /* 0x0000000000ff7886 */ /* 0x000fe20000800000 */
[----:B--2---:R-:W-:Y:S01]  /*0f80*/  UMOV UR4, 0x20 ;  /* 0x0000002000047882 */ /* 0x004fe20000000000 */
[----:B------:R-:W-:Y:S01]  /*0f90*/  NOP ;  /* 0x0000000000007918 */ /* 0x000fe20000000000 */
[----:B------:R-:W-:Y:S01]  /*0fa0*/  LOP3.LUT R0, R62, 0x1f, RZ, 0xc0, !PT ;  /* 0x0000001f3e007812 */ /* 0x000fe200078ec0ff */
[----:B------:R-:W-:Y:S01]  /*0fb0*/  UISETP.NE.AND UP4, UPT, UR13, URZ, UPT ;  /* 0x000000ff0d00728c */ /* 0x000fe2000bf85270 */
[----:B------:R-:W-:Y:S01]  /*0fc0*/  @!UP0 UMOV UR6, 0x400 ;  /* 0x0000040000068882 */ /* 0x000fe20000000000 */
[----:B------:R-:W-:-:S04]  /*0fd0*/  @!UP0 UIADD3 UR4, UPT, UPT, -UR4, 0x100000, URZ ;  /* 0x0010000004048890 */ /* 0x000fc8000fffe1ff */
[----:B------:R-:W-:Y:S02]  /*0fe0*/  @!UP0 USHF.L.U32 UR5, UR4, 0xb, URZ ;  /* 0x0000000b04058899 */ /* 0x000fe400080006ff */
[----:B------:R-:W-:Y:S02]  /*0ff0*/  @!UP0 USHF.L.U32 UR4, UR4, 0x1, URZ ;  /* 0x0000000104048899 */ /* 0x000fe400080006ff */
[----:B---3--:R-:W-:Y:S01]  /*1000*/  @!UP0 ULEA UR6, UR7, UR6, 0x18 ;  /* 0x0000000607068291 */ /* 0x008fe2000f8ec0ff */
[----:B------:R-:W2:Y:S01]  /*1010*/  LDCU UR7, c[0x0][0x36c] ;  /* 0x00006d80ff0777ac */ /* 0x000ea20008000800 */
[----:B------:R-:W-:Y:S01]  /*1020*/  VOTEU.ALL UP0, P1 ;  /* 0x0000000000ff7886 */ /* 0x000fe20000800000 */
[----:B------:R-:W3:Y:S09]  /*1030*/  FENCE.VIEW.ASYNC.S ;  /* 0x00000000000073c6 */ /* 0x000ef20000000000 */
[----:B---3--:R3:W4:Y:S01]  /*1040*/  @!UP0 SYNCS.EXCH.64 URZ, [UR6+0x1c0], UR4 ;  /* 0x0001c00406ff85b2 */ /* 0x0087220008000100 */
[----:B--2---:R-:W-:-:S09]  /*1050*/  UISETP.EQ.U32.AND UP5, UPT, UR7, 0x1, UPT ;  /* 0x000000010700788c */ /* 0x004fd2000bfa2070 */
[----:B---3--:R-:W-:Y:S05]  /*1060*/  BRA.U !UP5, `(.L_x_16) ;  /* 0x000000010d087547 */ /* 0x008fea000b800000 */
[----:B-1--4-:R-:W-:Y:S01]  /*1070*/  UCGABAR_ARV ;  /* 0x00000000000079c7 */ /* 0x012fe20008000000 */
[----:B------:R-:W-:Y:S05]  /*1080*/  BRA `(.L_x_17) ;  /* 0x0000000000047947 */ /* 0x000fea0003800000 */
.L_x_16:
[----:B-1--4-:R-:W-:Y:S01]  /*1090*/  NOP ;  /* 0x0000000000007918 */ /* 0x012fe20000000000 */
.L_x_17:
[----:B------:R-:W1:Y:S01]  /*10a0*/  S2UR UR19, SR_CTAID.X ;  /* 0x00000000001379c3 */ /* 0x000e620000002500 */
[----:B------:R-:W-:-:S05]  /*10b0*/  CS2R.32 R58, SR_CgaSize ;  /* 0x00000000003a7805 */ /* 0x000fca0000008a00 */
[----:B------:R-:W-:-:S05]  /*10c0*/  IMAD R58, R58, -0xa0, RZ ;  /* 0xffffff603a3a7824 */ /* 0x000fca00078e02ff */
[----:B------:R-:W-:-:S14]  /*10d0*/  R2UR UR5, R58 ;  /* 0x000000003a0572ca */ /* 0x000fdc00000e0000 */
[----:B------:R-:W2:Y:S01]  /*10e0*/  LDCU UR5, c[0x0][UR5+0x2b0] ;  /* 0x00005600050577ac */ /* 0x000ea20008000800 */
[----:B------:R-:W-:-:S05]  /*10f0*/  CS2R.32 R58, SR_CgaSize ;  /* 0x00000000003a7805 */ /* 0x000fca0000008a00 */
[----:B------:R-:W-:-:S05]  /*1100*/  IMAD R58, R58, -0xa0, RZ ;  /* 0xffffff603a3a7824 */ /* 0x000fca00078e02ff */
[----:B------:R-:W-:-:S14]  /*1110*/  R2UR UR4, R58 ;  /* 0x000000003a0472ca */ /* 0x000fdc00000e0000 */
[----:B------:R-:W3:Y:S01]  /*1120*/  LDCU UR4, c[0x0][UR4+0x2b4] ;  /* 0x00005680040477ac */ /* 0x000ee20008000800 */
[----:B------:R-:W4:Y:S01]  /*1130*/  S2UR UR7, SR_CTAID.Y ;  /* 0x00000000000779c3 */ /* 0x000f220000002600 */
[----:B------:R-:W-:-:S05]  /*1140*/  CS2R.32 R58, SR_CgaSize ;  /* 0x00000000003a7805 */ /* 0x000fca0000008a00 */
[----:B------:R-:W-:-:S05]  /*1150*/  IMAD R58, R58, -0xa0, RZ ;  /* 0xffffff603a3a7824 */ /* 0x000fca00078e02ff */
[----:B------:R-:W-:-:S14]  /*1160*/  R2UR UR8, R58 ;  /* 0x000000003a0872ca */ /* 0x000fdc00000e0000 */
[----:B------:R-:W3:Y:S01]  /*1170*/  LDCU UR8, c[0x0][UR8+0x2a0] ;  /* 0x00005400080877ac */ /* 0x000ee20008000800 */
[----:B------:R-:W-:Y:S01]  /*1180*/  UISETP.GT.U32.AND UP0, UPT, UR46, 0xffff, UPT ;  /* 0x0000ffff2e00788c */ /* 0x000fe2000bf04070 */
[----:B------:R-:W3:Y:S01]  /*1190*/  LDCU UR18, c[0x0][0xb24] ;  /* 0x00016480ff1277ac */ /* 0x000ee20008000800 */
[----:B------:R-:W3:Y:S01]  /*11a0*/  S2UR UR9, SR_CgaCtaId ;  /* 0x00000000000979c3 */ /* 0x000ee20000008800 */
[----:B------:R-:W-:-:S05]  /*11b0*/  CS2R.32 R58, SR_CgaSize ;  /* 0x00000000003a7805 */ /* 0x000fca0000008a00 */
[----:B------:R-:W-:-:S05]  /*11c0*/  IMAD R58, R58, -0xa0, RZ ;  /* 0xffffff603a3a7824 */ /* 0x000fca00078e02ff */
[----:B------:R-:W-:-:S14]  /*11d0*/  R2UR UR63, R58 ;  /* 0x000000003a3f72ca */ /* 0x000fdc00000e0000 */
[----:B------:R-:W3:Y:S01]  /*11e0*/  LDCU UR63, c[0x0][UR63+0x2a4] ;  /* 0x000054803f3f77ac */ /* 0x000ee20008000800 */
[----:B------:R-:W-:Y:S01]  /*11f0*/  UMOV UR29, 0x5 ;  /* 0x00000005001d7882 */ /* 0x000fe20000000000 */
[----:B-1----:R-:W-:Y:S01]  /*1200*/  I2FP.F32.U32 R3, UR19 ;  /* 0x0000001300037c45 */ /* 0x002fe20008201000 */
[----:B------:R-:W1:Y:S01]  /*1210*/  S2UR UR36, SR_CTAID.Z ;  /* 0x00000000002479c3 */ /* 0x000e620000002700 */
[----:B------:R-:W1:Y:S03]  /*1220*/  LDCU UR42, c[0x0][0xb24] ;  /* 0x00016480ff2a77ac */ /* 0x000e660008000800 */
[----:B--2---:R-:W-:Y:S01]  /*1230*/  FMUL R3, R3, UR5 ;  /* 0x0000000503037c20 */ /* 0x004fe20008400000 */
[----:B------:R-:W-:Y:S01]  /*1240*/  USEL UR5, UR46, 0xffff, !UP0 ;  /* 0x0000ffff2e057887 */ /* 0x000fe2000c000000 */
[----:B----4-:R-:W-:Y:S01]  /*1250*/  I2FP.F32.U32 R2, UR7 ;  /* 0x0000000700027c45 */ /* 0x010fe20008201000 */
[----:B------:R-:W2:Y:S03]  /*1260*/  LDCU UR27, c[0x0][0xb30] ;  /* 0x00016600ff1b77ac */ /* 0x000ea60008000800 */
[----:B------:R-:W4:Y:S01]  /*1270*/  F2I.U32.TRUNC.NTZ R3, R3 ;  /* 0x0000000300037305 */ /* 0x000f22000020f000 */
[----:B---3--:R-:W-:Y:S01]  /*1280*/  FMUL R2, R2, UR4 ;  /* 0x0000000402027c20 */ /* 0x008fe20008400000 */
[----:B------:R-:W-:-:S02]  /*1290*/  ULOP3.LUT UR24, UR5, 0xffff, URZ, 0xc0, !UPT ;  /* 0x0000ffff05187892 */ /* 0x000fc4000f8ec0ff */
[----:B------:R-:W-:Y:S02]  /*12a0*/  USHF.L.U32 UR28, UR9, 0x9, URZ ;  /* 0x00000009091c7899 */ /* 0x000fe400080006ff */
[----:B------:R-:W-:Y:S02]  /*12b0*/  UISETP.GE.AND UP2, UPT, UR18, 0x1, UPT ;  /* 0x000000011200788c */ /* 0x000fe4000bf46270 */
[----:B------:R-:W3:Y:S01]  /*12c0*/  F2I.U32.TRUNC.NTZ R2, R2 ;  /* 0x0000000200027305 */ /* 0x000ee2000020f000 */
[----:B------:R-:W-:Y:S01]  /*12d0*/  UMOV UR25, UR7 ;  /* 0x0000000700197c82 */ /* 0x000fe20008000000 */
[----:B------:R-:W-:Y:S01]  /*12e0*/  UMOV UR20, UR19 ;  /* 0x0000001300147c82 */ /* 0x000fe20008000000 */
[----:B----4-:R-:W-:Y:S02]  /*12f0*/  R2UR UR4, R3 ;  /* 0x00000000030472ca */ /* 0x010fe400000e0000 */
[----:B------:R-:W-:Y:S02]  /*1300*/  PRMT R3, RZ, 0x7610, R3 ;  /* 0x00007610ff037816 */ /* 0x000fe40000000003 */
[----:B---3--:R-:W-:-:S02]  /*1310*/  R2UR UR6, R2 ;  /* 0x00000000020672ca */ /* 0x008fc400000e0000 */
[----:B------:R-:W-:-:S07]  /*1320*/  PRMT R2, RZ, 0x7610, R2 ;  /* 0x00007610ff027816 */ /* 0x000fce0000000002 */
[----:B------:R-:W-:-:S04]  /*1330*/  UIADD3 UR5, UPT, UPT, -UR4, URZ, URZ ;  /* 0x000000ff04057290 */ /* 0x000fc8000fffe1ff */
[----:B------:R-:W-:Y:S02]  /*1340*/  UIMAD UR5, UR8, UR5, UR19 ;  /* 0x00000005080572a4 */ /* 0x000fe4000f8e0213 */
[----:B------:R-:W-:-:S04]  /*1350*/  UIADD3 UR4, UPT, UPT, -UR6, URZ, URZ ;  /* 0x000000ff06047290 */ /* 0x000fc8000fffe1ff */
[----:B------:R-:W-:Y:S01]  /*1360*/  IMAD.U32 R58, RZ, RZ, UR5 ;  /* 0x00000005ff3a7e24 */ /* 0x000fe2000f8e00ff */
[----:B------:R-:W-:Y:S01]  /*1370*/  UIMAD UR63, UR63, UR4, UR7 ;  /* 0x000000043f3f72a4 */ /* 0x000fe2000f8e0207 */
[----:B-12---:R-:W-:Y:S11]  /*1380*/  BRA.U UP4, `(.L_x_18) ;  /* 0x0000000104407547 */ /* 0x006ff6000b800000 */
[----:B------:R-:W-:-:S13]  /*1390*/  R2UR UR4, R58 ;  /* 0x000000003a0472ca */ /* 0x000fda00000e0000 */
[----:B------:R-:W-:Y:S02]  /*13a0*/  UISETP.GT.U32.AND UP0, UPT, UR4, 0x1, UPT ;  /* 0x000000010400788c */ /* 0x000fe4000bf04070 */
[----:B------:R-:W-:Y:S02]  /*13b0*/  ULOP3.LUT UR4, UR4, 0xfffffffe, URZ, 0xc0, !UPT ;  /* 0xfffffffe04047892 */ /* 0x000fe4000f8ec0ff */
[----:B------:R-:W-:Y:S02]  /*13c0*/  UISETP.NE.AND UP1, UPT, UR63, URZ, UP0 ;  /* 0x000000ff3f00728c */ /* 0x000fe40008725270 */
[----:B------:R-:W-:Y:S02]  /*13d0*/  UISETP.NE.AND UP0, UPT, UR63, 0x1, UP0 ;  /* 0x000000013f00788c */ /* 0x000fe40008705270 */
[----:B------:R-:W-:Y:S02]  /*13e0*/  USEL UR7, URZ, 0x1, UP1 ;  /* 0x00000001ff077887 */ /* 0x000fe40008800000 */
[----:B------:R-:W-:-:S02]  /*13f0*/  USEL UR6, URZ, 0x4, UP0 ;  /* 0x00000004ff067887 */ /* 0x000fc40008000000 */
[----:B------:R-:W-:Y:S02]  /*1400*/  USEL UR5, URZ, 0x2, UP1 ;  /* 0x00000002ff057887 */ /* 0x000fe40008800000 */
[----:B------:R-:W-:Y:S02]  /*1410*/  ULEA UR4, UR63, UR4, 0x1 ;  /* 0x000000043f047291 */ /* 0x000fe4000f8e08ff */
[----:B------:R-:W-:Y:S02]  /*1420*/  USEL UR8, URZ, 0x8, UP0 ;  /* 0x00000008ff087887 */ /* 0x000fe40008000000 */
[----:B------:R-:W-:-:S03]  /*1430*/  UIADD3 UR5, UPT, UPT, UR5, UR6, UR7 ;  /* 0x0000000605057290 */ /* 0x000fc6000fffe007 */
[----:B------:R-:W-:Y:S01]  /*1440*/  UMOV UR6, 0x3 ;  /* 0x0000000300067882 */ /* 0x000fe20000000000 */
[----:B------:R-:W-:Y:S02]  /*1450*/  UIADD3 UR5, UPT, UPT, UR5, UR8, URZ ;  /* 0x0000000805057290 */ /* 0x000fe4000fffe0ff */
[----:B------:R-:W-:-:S04]  /*1460*/  USHF.L.U32 UR4, UR6, UR4, URZ ;  /* 0x0000000406047299 */ /* 0x000fc800080006ff */
[----:B------:R-:W-:Y:S02]  /*1470*/  MOV R3, UR5 ;  /* 0x0000000500037c02 */ /* 0x000fe40008000f00 */
[----:B------:R-:W-:Y:S02]  /*1480*/  IMAD.U32 R2, RZ, RZ, UR4 ;  /* 0x00000004ff027e24 */ /* 0x000fe4000f8e00ff */
.L_x_18:
[----:B------:R-:W-:Y:S05]  /*1490*/  BRA.U !UP2, `(.L_x_19) ;  /* 0x000000010ad07547 */ /* 0x000fea000b800000 */
[----:B------:R-:W1:Y:S01]  /*14a0*/  LDCU.128 UR20, c[0x0][0xb10] ;  /* 0x00016200ff1477ac */ /* 0x000e620008000c00 */
[----:B------:R-:W2:Y:S01]  /*14b0*/  LDCU UR12, c[0x0][0x370] ;  /* 0x00006e00ff0c77ac */ /* 0x000ea20008000800 */
[----:B------:R-:W3:Y:S01]  /*14c0*/  LDCU UR5, c[0x0][0x374] ;  /* 0x00006e80ff0577ac */ /* 0x000ee20008000800 */
[----:B------:R-:W4:Y:S01]  /*14d0*/  LDCU UR26, c[0x0][0xb0c] ;  /* 0x00016180ff1a77ac */ /* 0x000f220008000800 */
[----:B------:R-:W4:Y:S01]  /*14e0*/  LDCU UR4, c[0x0][0xb20] ;  /* 0x00016400ff0477ac */ /* 0x000f220008000800 */
[----:B------:R-:W4:Y:S01]  /*14f0*/  LDCU.64 UR16, c[0x0][0xb28] ;  /* 0x00016500ff1077ac */ /* 0x000f220008000a00 */
[----:B-1----:R-:W-:Y:S02]  /*1500*/  UISETP.NE.AND UP0, UPT, UR22, 0x1, UPT ;  /* 0x000000011600788c */ /* 0x002fe4000bf05270 */
[----:B---3--:R-:W-:Y:S02]  /*1510*/  UIMAD.WIDE.U32 UR6, UR5, UR23, URZ ;  /* 0x00000017050672a5 */ /* 0x008fe4000f8e00ff */
[----:B--2---:R-:W-:-:S02]  /*1520*/  UIMAD.WIDE.U32 UR8, UR12, UR20, URZ ;  /* 0x000000140c0872a5 */ /* 0x004fc4000f8e00ff */
[----:B----4-:R-:W-:Y:S02]  /*1530*/  UISETP.NE.AND UP1, UPT, UR26, 0x1, UPT ;  /* 0x000000011a00788c */ /* 0x010fe4000bf25270 */
[----:B------:R-:W-:Y:S01]  /*1540*/  UISETP.NE.AND UP2, UPT, UR18, 0x1, UPT ;  /* 0x000000011200788c */ /* 0x000fe2000bf45270 */
[----:B------:R-:W-:Y:S02]  /*1550*/  UMOV UR6, UR7 ;  /* 0x0000000700067c82 */ /* 0x000fe40008000000 */
[----:B------:R-:W-:Y:S01]  /*1560*/  UMOV UR8, UR9 ;  /* 0x0000000900087c82 */ /* 0x000fe20008000000 */
[----:B------:R-:W-:Y:S02]  /*1570*/  @UP0 USHF.R.U32.HI UR5, URZ, UR4, UR6 ;  /* 0x00000004ff050299 */ /* 0x000fe40008011606 */
[----:B------:R-:W-:Y:S02]  /*1580*/  UIMAD.WIDE.U32 UR14, UR25, UR23, URZ ;  /* 0x00000017190e72a5 */ /* 0x000fe4000f8e00ff */
[----:B------:R-:W-:-:S02]  /*1590*/  UIMAD.WIDE.U32 UR6, UR5, UR16, URZ ;  /* 0x00000010050672a5 */ /* 0x000fc4000f8e00ff */
[----:B------:R-:W-:Y:S02]  /*15a0*/  @UP1 USHF.R.U32.HI UR12, URZ, UR21, UR8 ;  /* 0x00000015ff0c1299 */ /* 0x000fe40008011608 */
[----:B------:R-:W-:Y:S02]  /*15b0*/  UIMAD.WIDE.U32 UR10, UR19, UR20, URZ ;  /* 0x00000014130a72a5 */ /* 0x000fe4000f8e00ff */
[----:B------:R-:W-:Y:S01]  /*15c0*/  UIMAD.WIDE.U32 UR8, UR12, UR16, URZ ;  /* 0x000000100c0872a5 */ /* 0x000fe2000f8e00ff */
[----:B------:R-:W-:Y:S01]  /*15d0*/  UMOV UR14, UR15 ;  /* 0x0000000f000e7c82 */ /* 0x000fe20008000000 */
[----:B------:R-:W-:Y:S01]  /*15e0*/  UMOV UR6, UR7 ;  /* 0x0000000700067c82 */ /* 0x000fe20008000000 */
[----:B------:R-:W-:Y:S02]  /*15f0*/  USHF.R.U32.HI UR14, URZ, UR4, UR14 ;  /* 0x00000004ff0e7299 */ /* 0x000fe4000801160e */
[----:B------:R-:W-:Y:S01]  /*1600*/  @UP2 USHF.R.U32.HI UR5, URZ, UR17, UR6 ;  /* 0x00000011ff052299 */ /* 0x000fe20008011606 */
[----:B------:R-:W-:-:S02]  /*1610*/  UMOV UR10, UR11 ;  /* 0x0000000b000a7c82 */ /* 0x000fc40008000000 */
[----:B------:R-:W-:Y:S01]  /*1620*/  UMOV UR6, UR9 ;  /* 0x0000000900067c82 */ /* 0x000fe20008000000 */
[----:B------:R-:W-:Y:S02]  /*1630*/  USHF.R.U32.HI UR10, URZ, UR21, UR10 ;  /* 0x00000015ff0a7299 */ /* 0x000fe4000801160a */
[----:B------:R-:W-:Y:S02]  /*1640*/  @UP2 USHF.R.U32.HI UR12, URZ, UR17, UR6 ;  /* 0x00000011ff0c2299 */ /* 0x000fe40008011606 */
[----:B------:R-:W-:Y:S02]  /*1650*/  USEL UR4, UR25, UR14, !UP0 ;  /* 0x0000000e19047287 */ /* 0x000fe4000c000000 */
[----:B------:R-:W-:Y:S02]  /*1660*/  UIMAD UR6, UR5, UR18, URZ ;  /* 0x00000012050672a4 */ /* 0x000fe4000f8e02ff */
[----:B------:R-:W-:Y:S02]  /*1670*/  USEL UR5, UR19, UR10, !UP1 ;  /* 0x0000000a13057287 */ /* 0x000fe4000c800000 */
[----:B------:R-:W-:-:S02]  /*1680*/  UIMAD UR8, UR12, UR18, URZ ;  /* 0x000000120c0872a4 */ /* 0x000fc4000f8e02ff */
[----:B------:R-:W-:Y:S02]  /*1690*/  UISETP.GE.AND UP0, UPT, UR4, UR6, UPT ;  /* 0x000000060400728c */ /* 0x000fe4000bf06270 */
[----:B------:R-:W-:Y:S02]  /*16a0*/  UIMAD.WIDE.U32 UR6, UR4, UR16, URZ ;  /* 0x00000010040672a5 */ /* 0x000fe4000f8e00ff */
[----:B------:R-:W-:Y:S02]  /*16b0*/  UISETP.GE.OR UP0, UPT, UR5, UR8, UP0 ;  /* 0x000000080500728c */ /* 0x000fe40008706670 */
[----:B------:R-:W-:Y:S02]  /*16c0*/  UIMAD.WIDE.U32 UR8, UR5, UR16, URZ ;  /* 0x00000010050872a5 */ /* 0x000fe4000f8e00ff */
[----:B------:R-:W-:Y:S02]  /*16d0*/  USHF.R.U32.HI UR7, URZ, UR17, UR7 ;  /* 0x00000011ff077299 */ /* 0x000fe40008011607 */
[----:B------:R-:W-:-:S02]  /*16e0*/  UIADD3 UR10, UPT, UPT, -UR4, URZ, URZ ;  /* 0x000000ff040a7290 */ /* 0x000fc4000fffe1ff */
[----:B------:R-:W-:Y:S02]  /*16f0*/  USEL UR7, UR4, UR7, !UP2 ;  /* 0x0000000704077287 */ /* 0x000fe4000d000000 */
[----:B------:R-:W-:Y:S01]  /*1700*/  UIADD3 UR20, UPT, UPT, -UR5, URZ, URZ ;  /* 0x000000ff05147290 */ /* 0x000fe2000fffe1ff */
[----:B------:R-:W-:Y:S01]  /*1710*/  @!UP0 UMOV UR6, UR9 ;  /* 0x0000000900068c82 */ /* 0x000fe20008000000 */
[----:B------:R-:W-:Y:S02]  /*1720*/  UIADD3 UR8, UPT, UPT, -UR7, URZ, URZ ;  /* 0x000000ff07087290 */ /* 0x000fe4000fffe1ff */
[----:B------:R-:W-:Y:S02]  /*1730*/  @!UP0 USHF.R.U32.HI UR6, URZ, UR17, UR6 ;  /* 0x00000011ff068299 */ /* 0x000fe40008011606 */
[----:B------:R-:W-:Y:S02]  /*1740*/  UIMAD UR8, UR18, UR8, UR4 ;  /* 0x00000008120872a4 */ /* 0x000fe4000f8e0204 */
[----:B------:R-:W-:-:S02]  /*1750*/  @!UP0 USEL UR6, UR5, UR6, !UP2 ;  /* 0x0000000605068287 */ /* 0x000fc4000d000000 */
[----:B------:R-:W-:Y:S02]  /*1760*/  UIMAD UR25, UR22, UR10, UR25 ;  /* 0x0000000a161972a4 */ /* 0x000fe4000f8e0219 */
[----:B------:R-:W-:Y:S02]  /*1770*/  @!UP0 UIADD3 UR7, UPT, UPT, UR7, -UR6, URZ ;  /* 0x8000000607078290 */ /* 0x000fe4000fffe0ff */
[----:B------:R-:W-:Y:S02]  /*1780*/  @!UP0 UIMAD UR6, UR8, UR12, UR6 ;  /* 0x0000000c080682a4 */ /* 0x000fe4000f8e0206 */
[----:B------:R-:W-:Y:S02]  /*1790*/  @!UP0 UIMAD UR4, UR7, UR18, UR5 ;  /* 0x00000012070482a4 */ /* 0x000fe4000f8e0205 */
[----:B------:R-:W-:Y:S02]  /*17a0*/  UIMAD UR20, UR26, UR20, UR19 ;  /* 0x000000141a1472a4 */ /* 0x000fe4000f8e0213 */
[----:B------:R-:W-:Y:S01]  /*17b0*/  UIMAD UR25, UR4, UR22, UR25 ;  /* 0x00000016041972a4 */ /* 0x000fe2000f8e0219 */
[----:B------:R-:W-:-:S02]  /*17c0*/  @!UP0 UMOV UR5, UR6 ;  /* 0x0000000600058c82 */ /* 0x000fc40008000000 */
[----:B------:R-:W-:-:S12]  /*17d0*/  UIMAD UR20, UR5, UR26, UR20 ;  /* 0x0000001a051472a4 */ /* 0x000fd8000f8e0214 */
.L_x_19:
[----:B------:R-:W-:Y:S02]  /*17e0*/  UISETP.NE.AND UP1, UPT, UR27, 0x1, UPT ;  /* 0x000000011b00788c */ /* 0x000fe4000bf25270 */
[----:B------:R-:W-:Y:S02]  /*17f0*/  UISETP.NE.AND UP0, UPT, UR13, 0x2, UPT ;  /* 0x000000020d00788c */ /* 0x000fe4000bf05270 */
[----:B------:R-:W-:Y:S02]  /*1800*/  ULOP3.LUT UR28, UR28, 0x400, URZ, 0xc0, !UPT ;  /* 0x000004001c1c7892 */ /* 0x000fe4000f8ec0ff */
[----:B------:R-:W-:-:S03]  /*1810*/  USHF.L.U32 UR24, UR29, UR24, URZ ;  /* 0x000000181d187299 */ /* 0x000fc600080006ff */
[----:B------:R-:W-:Y:S09]  /*1820*/  BRA.U UP1, `(.L_x_20) ;  /* 0x0000000101447547 */ /* 0x000ff2000b800000 */
[----:B------:R-:W1:Y:S01]  /*1830*/  LDCU.128 UR8, c[0x0][0xb10] ;  /* 0x00016200ff0877ac */ /* 0x000e620008000c00 */
[----:B------:R-:W2:Y:S01]  /*1840*/  LDCU UR12, c[0x0][0xb0c] ;  /* 0x00016180ff0c77ac */ /* 0x000ea20008000800 */
[----:B------:R-:W3:Y:S01]  /*1850*/  LDCU UR14, c[0x0][0xb20] ;  /* 0x00016400ff0e77ac */ /* 0x000ee20008000800 */
[----:B-1----:R-:W-:Y:S02]  /*1860*/  UIMAD.WIDE.U32 UR6, UR20, UR8, URZ ;  /* 0x00000008140672a5 */ /* 0x002fe4000f8e00ff */
[----:B------:R-:W-:Y:S02]  /*1870*/  UIMAD.WIDE.U32 UR4, UR25, UR11, URZ ;  /* 0x0000000b190472a5 */ /* 0x000fe4000f8e00ff */
[----:B--2---:R-:W-:Y:S02]  /*1880*/  UISETP.NE.AND UP2, UPT, UR12, 0x1, UPT ;  /* 0x000000010c00788c */ /* 0x004fe4000bf45270 */
[----:B------:R-:W-:Y:S01]  /*1890*/  UISETP.NE.AND UP1, UPT, UR10, 0x1, UPT ;  /* 0x000000010a00788c */ /* 0x000fe2000bf25270 */
[----:B------:R-:W-:-:S02]  /*18a0*/  UMOV UR6, UR7 ;  /* 0x0000000700067c82 */ /* 0x000fc40008000000 */
[----:B------:R-:W-:Y:S01]  /*18b0*/  UMOV UR4, UR5 ;  /* 0x0000000500047c82 */ /* 0x000fe20008000000 */
[----:B------:R-:W-:Y:S02]  /*18c0*/  USHF.R.U32.HI UR6, URZ, UR9, UR6 ;  /* 0x00000009ff067299 */ /* 0x000fe40008011606 */
[----:B---3--:R-:W-:Y:S02]  /*18d0*/  USHF.R.U32.HI UR4, URZ, UR14, UR4 ;  /* 0x0000000eff047299 */ /* 0x008fe40008011604 */
[----:B------:R-:W-:Y:S02]  /*18e0*/  USEL UR5, UR20, UR6, !UP2 ;  /* 0x0000000614057287 */ /* 0x000fe4000d000000 */
[----:B------:R-:W-:-:S04]  /*18f0*/  USEL UR4, UR25, UR4, !UP1 ;  /* 0x0000000419047287 */ /* 0x000fc8000c800000 */
[----:B------:R-:W-:Y:S02]  /*1900*/  UIADD3 UR6, UPT, UPT, -UR4, UR5, URZ ;  /* 0x0000000504067290 */ /* 0x000fe4000fffe1ff */
[----:B------:R-:W-:Y:S02]  /*1910*/  UIADD3 UR4, UPT, UPT, UR4, -UR5, URZ ;  /* 0x8000000504047290 */ /* 0x000fe4000fffe0ff */
[----:B------:R-:W-:Y:S02]  /*1920*/  UIMAD UR25, UR6, UR10, UR25 ;  /* 0x0000000a061972a4 */ /* 0x000fe4000f8e0219 */
[----:B------:R-:W-:-:S12]  /*1930*/  UIMAD UR20, UR4, UR12, UR20 ;  /* 0x0000000c041472a4 */ /* 0x000fd8000f8e0214 */
.L_x_20:
[----:B------:R-:W-:Y:S05]  /*1940*/  BRA.U !UP5, `(.L_x_21) ;  /* 0x000000010d0c7547 */ /* 0x000fea000b800000 */
[----:B------:R-:W-:Y:S01]  /*1950*/  UCGABAR_WAIT ;  /* 0x0000000000007dc7 */ /* 0x000fe20008000000 */
[----:B------:R-:W-:Y:S01]  /*1960*/  CCTL.IVALL ;  /* 0x00000000ff00798f */ /* 0x000fe20002000000 */
[----:B------:R-:W-:Y:S05]  /*1970*/  BRA `(.L_x_22) ;  /* 0x0000000000047947 */ /* 0x000fea0003800000 */
.L_x_21:
[----:B------:R-:W-:Y:S06]  /*1980*/  BAR.SYNC.DEFER_BLOCKING 0x0 ;  /* 0x0000000000007b1d */ /* 0x000fec0000010000 */
.L_x_22:
[----:B------:R-:W-:Y:S05]  /*1990*/  BRA.U UP0, `(.L_x_23) ;  /* 0x00000019009c7547 */ /* 0x000fea000b800000 */
[----:B------:R-:W1:Y:S01]  /*19a0*/  LDCU UR6, c[0x0][0x38c] ;  /* 0x00007180ff0677ac */ /* 0x000e620008000800 */
[----:B------:R-:W2:Y:S01]  /*19b0*/  S2UR UR9, SR_CgaCtaId ;  /* 0x00000000000979c3 */ /* 0x000ea20000008800 */
[----:B------:R-:W-:Y:S01]  /*19c0*/  PLOP3.LUT P1, PT, PT, PT, UP3, 0x80, 0x8 ;  /* 0x000000000008781c */ /* 0x000fe20003f2f038 */
[----:B------:R-:W-:Y:S01]  /*19d0*/  IMAD.MOV.U32 R12, RZ, RZ, 0x1 ;  /* 0x00000001ff0c7424 */ /* 0x000fe200078e00ff */
[----:B------:R-:W-:Y:S01]  /*19e0*/  UMOV UR8, 0x400 ;  /* 0x0000040000087882 */ /* 0x000fe20000000000 */
[----:B------:R-:W-:Y:S01]  /*19f0*/  UISETP.NE.AND UP1, UPT, UR13, URZ, UPT ;  /* 0x000000ff0d00728c */ /* 0x000fe2000bf25270 */
[----:B------:R-:W-:Y:S01]  /*1a00*/  ISETP.NE.AND P2, PT, R0, RZ, P3 ;  /* 0x000000ff0000720c */ /* 0x000fe20001f45270 */
[----:B------:R-:W-:Y:S01]  /*1a10*/  USHF.L.U32 UR7, UR19, 0x6, URZ ;  /* 0x0000000613077899 */ /* 0x000fe200080006ff */
[----:B------:R-:W-:Y:S01]  /*1a20*/  PLOP3.LUT P1, PT, P1, PT, PT, 0x8, 0x80 ;  /* 0x000000000080781c */ /* 0x000fe20000f2e170 */
[----:B------:R-:W-:Y:S01]  /*1a30*/  USHF.L.U32 UR46, UR19, 0x5, URZ ;  /* 0x00000005132e7899 */ /* 0x000fe200080006ff */
[----:B------:R-:W-:Y:S01]  /*1a40*/  CS2R R10, SRZ ;  /* 0x00000000000a7805 */ /* 0x000fe2000001ff00 */
[----:B------:R-:W-:Y:S01]  /*1a50*/  IMAD.MOV.U32 R9, RZ, RZ, RZ ;  /* 0x000000ffff097224 */ /* 0x000fe200078e00ff */
[----:B------:R-:W3:Y:S01]  /*1a60*/  LDCU UR39, c[0x0][0x370] ;  /* 0x00006e00ff2777ac */ /* 0x000ee20008000800 */
[----:B------:R-:W-:Y:S01]  /*1a70*/  IMAD.MOV.U32 R8, RZ, RZ, 0x1 ;  /* 0x00000001ff087424 */ /* 0x000fe200078e00ff */
[----:B------:R-:W-:-:S02]  /*1a80*/  USEL UR21, UR43, 0x2, UP1 ;  /* 0x000000022b157887 */ /* 0x000fc40008800000 */
[----:B-1----:R-:W-:Y:S02]  /*1a90*/  UIADD3 UR5, UPT, UPT, UR6, 0x1f, URZ ;  /* 0x0000001f06057890 */ /* 0x002fe4000fffe0ff */
[----:B------:R-:W-:Y:S02]  /*1aa0*/  UIADD3 UR47, UPT, UPT, UR6, 0x3e, URZ ;  /* 0x0000003e062f7890 */ /* 0x000fe4000fffe0ff */
[----:B------:R-:W-:Y:S01]  /*1ab0*/  USHF.R.S32.HI UR4, URZ, 0x1f, UR5 ;  /* 0x0000001fff047899 */ /* 0x000fe20008011405 */
[----:B------:R-:W1:Y:S03]  /*1ac0*/  LDCU.64 UR26, c[0x0][0x348] ;  /* 0x00006900ff1a77ac */ /* 0x000e660008000a00 */
[----:B------:R-:W-:Y:S02]  /*1ad0*/  ULEA.HI UR4, UR4, UR5, URZ, 0x5 ;  /* 0x0000000504047291 */ /* 0x000fe4000f8f28ff */
[----:B--2---:R-:W-:-:S02]  /*1ae0*/  ULEA UR13, UR9, UR8, 0x18 ;  /* 0x00000008090d7291 */ /* 0x004fc4000f8ec0ff */
[----:B------:R-:W-:Y:S02]  /*1af0*/  USHF.R.S32.HI UR41, URZ, 0x5, UR4 ;  /* 0x00000005ff297899 */ /* 0x000fe40008011404 */
[----:B------:R-:W-:Y:S02]  /*1b00*/  UIADD3 UR4, UPT, UPT, UR6, -0x1, URZ ;  /* 0xffffffff06047890 */ /* 0x000fe4000fffe0ff */
[----:B------:R-:W-:Y:S02]  /*1b10*/  UISETP.LT.U32.AND UP0, UPT, UR41, 0x10, UPT ;  /* 0x000000102900788c */ /* 0x000fe4000bf01070 */
[----:B------:R-:W-:Y:S02]  /*1b20*/  UISETP.GE.U32.AND UP2, UPT, UR4, -0x3f, UPT ;  /* 0xffffffc10400788c */ /* 0x000fe4000bf46070 */
[----:B------:R-:W-:Y:S02]  /*1b30*/  USEL UR40, UR41, 0x10, UP0 ;  /* 0x0000001029287887 */ /* 0x000fe40008000000 */
[----:B------:R-:W-:-:S02]  /*1b40*/  ULOP3.LUT UR5, UR7, 0x40, URZ, 0xc0, !UPT ;  /* 0x0000004007057892 */ /* 0x000fc4000f8ec0ff */
[----:B------:R-:W-:Y:S02]  /*1b50*/  UIADD3 UR4, UPT, UPT, UR40, -0x1, URZ ;  /* 0xffffffff28047890 */ /* 0x000fe4000fffe0ff */
[----:B------:R-:W-:Y:S01]  /*1b60*/  ULEA UR30, UR28, UR13, 0x2 ;  /* 0x0000000d1c1e7291 */ /* 0x000fe2000f8e10ff */
[----:B------:R-:W2:Y:S02]  /*1b70*/  LDCU UR38, c[0x0][0x374] ;  /* 0x00006e80ff2677ac */ /* 0x000ea40008000800 */
[----:B------:R-:W-:Y:S02]  /*1b80*/  @UP2 UIADD3 UR4, UPT, UPT, UR40, URZ, URZ ;  /* 0x000000ff28042290 */ /* 0x000fe4000fffe0ff */
[----:B------:R-:W-:Y:S02]  /*1b90*/  ULOP3.LUT UR46, UR46, 0x20, URZ, 0xc0, !UPT ;  /* 0x000000202e2e7892 */ /* 0x000fe4000f8ec0ff */
[----:B------:R-:W-:Y:S02]  /*1ba0*/  ULEA.HI UR45, UR28, UR5, URZ, 0x1b ;  /* 0x000000051c2d7291 */ /* 0x000fe4000f8fd8ff */
[----:B------:R-:W-:-:S02]  /*1bb0*/  UIADD3 UR30, UPT, UPT, UR30, 0x6400, URZ ;  /* 0x000064001e1e7890 */ /* 0x000fc4000fffe0ff */
[----:B------:R-:W-:Y:S02]  /*1bc0*/  UIADD3 UR44, UPT, UPT, UR41, -UR40, URZ ;  /* 0x80000028292c7290 */ /* 0x000fe4000fffe0ff */
[----:B------:R-:W-:Y:S02]  /*1bd0*/  UIADD3 UR29, UPT, UPT, UR4, 0x1, URZ ;  /* 0x00000001041d7890 */ /* 0x000fe4000fffe0ff */
[----:B------:R-:W-:Y:S01]  /*1be0*/  UIADD3 UR43, UPT, UPT, -UR4, URZ, URZ ;  /* 0x000000ff042b7290 */ /* 0x000fe2000fffe1ff */
[----:B-1-3--:R-:W-:-:S11]  /*1bf0*/  UMOV UR6, URZ ;  /* 0x000000ff00067c82 */ /* 0x00afd60008000000 */
.L_x_43:
[----:B-1----:R-:W1:Y:S02]  /*1c00*/  S2UR UR4, SR_CgaCtaId ;  /* 0x00000000000479c3 */ /* 0x002e640000008800 */
[----:B-1----:R-:W-:-:S09]  /*1c10*/  UISETP.NE.AND UP0, UPT, UR4, URZ, UPT ;  /* 0x000000ff0400728c */ /* 0x002fd2000bf05270 */
[----:B------:R-:W-:Y:S05]  /*1c20*/  BRA.U UP0, `(.L_x_24) ;  /* 0x0000000100287547 */ /* 0x000fea000b800000 */
[----:B------:R-:W-:Y:S02]  /*1c30*/  LEA R0, R9, UR13, 0x3 ;  /* 0x0000000d09007c11 */ /* 0x000fe4000f8e18ff */
[----:B------:R-:W-:-:S04]  /*1c40*/  SHF.L.U32 R3, R8, 0x1f, RZ ;  /* 0x0000001f08037819 */ /* 0x000fc800000006ff */
[----:B------:R-:W1:Y:S02]  /*1c50*/  SYNCS.PHASECHK.TRANS64.TRYWAIT P0, [R0+URZ+0x1b0], R3 ;  /* 0x0001b003000075a7 */ /* 0x000e6400080011ff */
[----:B-1----:R-:W-:Y:S05]  /*1c60*/  @!P0 BRA `(.L_x_25) ;  /* 0x0000006800b48947 */ /* 0x002fea0003800000 */
.L_x_146:
[----:B------:R3:W-:Y:S01]  /*1c70*/  SYNCS.ARRIVE.TRANS64.A1T0 RZ, [R0+URZ+0x1a0], RZ ;  /* 0x0001a0ff00ff79a7 */ /* 0x0007e200081000ff */
[----:B------:R-:W-:-:S05]  /*1c80*/  VIADD R9, R9, 0x1 ;  /* 0x0000000109097836 */ /* 0x000fca0000000000 */
[----:B------:R-:W-:-:S04]  /*1c90*/  ISETP.NE.AND P0, PT, R9, 0x2, PT ;  /* 0x000000020900780c */ /* 0x000fc80003f05270 */
[----:B-1----:R-:W-:Y:S02]  /*1ca0*/  SEL R3, RZ, 0x1, P0 ;  /* 0x00000001ff037807 */ /* 0x002fe40000000000 */
[----:B------:R-:W-:Y:S02]  /*1cb0*/  SEL R9, R9, RZ, P0 ;  /* 0x000000ff09097207 */ /* 0x000fe40000000000 */
[----:B------:R-:W-:-:S07]  /*1cc0*/  LOP3.LUT R8, R8, R3, RZ, 0x3c, !PT ;  /* 0x0000000308087212 */ /* 0x000fce00078e3cff */
.L_x_24:
[----:B------:R-:W-:Y:S01]  /*1cd0*/  ULEA UR4, UR6, UR13, 0x3 ;  /* 0x0000000d06047291 */ /* 0x000fe2000f8e18ff */
[----:B---3--:R-:W-:Y:S01]  /*1ce0*/  SHF.L.U32 R0, R12, 0x1f, RZ ;  /* 0x0000001f0c007819 */ /* 0x008fe200000006ff */
[----:B------:R-:W-:Y:S02]  /*1cf0*/  UISETP.GE.U32.AND UP0, UPT, UR47, 0x3f, UPT ;  /* 0x0000003f2f00788c */ /* 0x000fe4000bf06070 */
[----:B------:R-:W-:Y:S01]  /*1d00*/  ULEA UR11, UR25, UR46, 0x6 ;  /* 0x0000002e190b7291 */ /* 0x000fe2000f8e30ff */
[----:B------:R-:W-:-:S04]  /*1d10*/  UMOV UR7, URZ ;  /* 0x000000ff00077c82 */ /* 0x000fc80008000000 */
[----:B------:R1:W3:Y:S01]  /*1d20*/  SYNCS.PHASECHK.TRANS64.TRYWAIT P0, [UR4+0x80], R0 ;  /* 0x00008000ff0075a7 */ /* 0x0002e20008001104 */
[----:B------:R-:W-:-:S04]  /*1d30*/  ULEA.HI UR4, UR20, UR20, URZ, 0x1 ;  /* 0x0000001414047291 */ /* 0x000fc8000f8f08ff */
[----:B------:R-:W-:-:S04]  /*1d40*/  USHF.L.U32 UR4, UR4, 0x6, URZ ;  /* 0x0000000604047899 */ /* 0x000fc800080006ff */
[----:B------:R-:W-:-:S04]  /*1d50*/  ULOP3.LUT UR35, UR4, 0xffffff80, URZ, 0xc0, !UPT ;  /* 0xffffff8004237892 */ /* 0x000fc8000f8ec0ff */
[----:B------:R-:W-:Y:S01]  /*1d60*/  UIADD3 UR35, UPT, UPT, UR45, UR35, URZ ;  /* 0x000000232d237290 */ /* 0x000fe2000fffe0ff */
[----:B------:R-:W-:Y:S11]  /*1d70*/  BRA.U !UP0, `(.L_x_26) ;  /* 0x0000000108c87547 */ /* 0x000ff6000b800000 */
[----:B------:R-:W-:Y:S01]  /*1d80*/  UMOV UR16, UR43 ;  /* 0x0000002b00107c82 */ /* 0x000fe20008000000 */
[----:B------:R-:W-:Y:S01]  /*1d90*/  UMOV UR4, UR6 ;  /* 0x0000000600047c82 */ /* 0x000fe20008000000 */
[----:B------:R-:W-:-:S05]  /*1da0*/  UMOV UR34, URZ ;  /* 0x000000ff00227c82 */ /* 0x000fca0008000000 */
.L_x_32:
[----:B------:R-:W-:Y:S01]  /*1db0*/  ULEA UR33, UR4, UR13, 0x3 ;  /* 0x0000000d04217291 */ /* 0x000fe2000f8e18ff */
[----:B------:R-:W-:Y:S01]  /*1dc0*/  @P3 MOV R2, 0x6000 ;  /* 0x0000600000023802 */ /* 0x000fe20000000f00 */
[----:B-1-34-:R-:W-:Y:S10]  /*1dd0*/  @P0 BRA `(.L_x_27) ;  /* 0x00000000000c0947 */ /* 0x01aff40003800000 */
[----:B------:R-:W-:-:S04]  /*1de0*/  SHF.L.U32 R3, R12, 0x1f, RZ ;  /* 0x0000001f0c037819 */ /* 0x000fc800000006ff */
[----:B------:R-:W3:Y:S02]  /*1df0*/  SYNCS.PHASECHK.TRANS64.TRYWAIT P0, [UR33+0x80], R3 ;  /* 0x00008003ff0075a7 */ /* 0x000ee40008001121 */
[----:B---3--:R-:W-:Y:S05]  /*1e00*/  @!P0 BRA `(.L_x_28) ;  /* 0x0000006800608947 */ /* 0x008fea0003800000 */
.L_x_27:
[----:B------:R3:W-:Y:S01]  /*1e10*/  @P3 SYNCS.ARRIVE.TRANS64 RZ, [UR33], R2 ;  /* 0x00000002ffff39a7 */ /* 0x0007e20008000021 */
[----:B------:R-:W-:Y:S02]  /*1e20*/  ULOP3.LUT UR5, UR21, 0x2, URZ, 0xfc, !UPT ;  /* 0x0000000215057892 */ /* 0x000fe4000f8efcff */
[----:B------:R-:W-:Y:S02]  /*1e30*/  UIADD3 UR16, UPT, UPT, UR16, 0x1, URZ ;  /* 0x0000000110107890 */ /* 0x000fe4000fffe0ff */
[----:B------:R-:W-:Y:S02]  /*1e40*/  UISETP.NE.AND UP0, UPT, UR5, 0x2, UPT ;  /* 0x000000020500788c */ /* 0x000fe4000bf05270 */
[----:B------:R-:W-:-:S07]  /*1e50*/  UISETP.NE.AND UP2, UPT, UR16, 0x1, UPT ;  /* 0x000000011000788c */ /* 0x000fce000bf45270 */
[----:B------:R-:W-:Y:S05]  /*1e60*/  BRA.U UP0, `(.L_x_29) ;  /* 0x0000000100047547 */ /* 0x000fea000b800000 */
[----:B--2---:R-:W-:Y:S05]  /*1e70*/  BPT.TRAP 0x1 ;  /* 0x000000040000795c */ /* 0x004fea0000300000 */
.L_x_29:
[----:B------:R-:W-:Y:S04]  /*1e80*/  BSSY.RECONVERGENT B0, `(.L_x_30) ;  /* 0x0000003000007945 */ /* 0x000fe80003800200 */
[----:B------:R-:W-:Y:S05]  /*1e90*/  @!P2 BRA `(.L_x_31) ;  /* 0x000000000004a947 */ /* 0x000fea0003800000 */
[----:B--2---:R-:W-:Y:S05]  /*1ea0*/  BPT.TRAP 0x1 ;  /* 0x000000040000795c */ /* 0x004fea0000300000 */
.L_x_31:
[----:B--2---:R-:W-:Y:S05]  /*1eb0*/  BSYNC.RECONVERGENT B0 ;  /* 0x0000000000007941 */ /* 0x004fea0003800200 */
.L_x_30:
[----:B------:R-:W-:Y:S02]  /*1ec0*/  UIADD3 UR5, UPT, UPT, UR4, 0x1, URZ ;  /* 0x0000000104057890 */ /* 0x000fe4000fffe0ff */
[----:B------:R-:W-:Y:S02]  /*1ed0*/  ULEA UR32, UR4, UR28, 0xb ;  /* 0x0000001c04207291 */ /* 0x000fe4000f8e58ff */
[----:B------:R-:W-:Y:S02]  /*1ee0*/  UISETP.NE.AND UP0, UPT, UR5, 0x10, UPT ;  /* 0x000000100500788c */ /* 0x000fe4000bf05270 */
[----:B------:R-:W-:Y:S02]  /*1ef0*/  UIADD3 UR14, UP1, UPT, UR26, 0x80, URZ ;  /* 0x000000801a0e7890 */ /* 0x000fe4000ff3e0ff */
[----:B------:R-:W-:Y:S02]  /*1f00*/  USEL UR7, URZ, 0x1, UP0 ;  /* 0x00000001ff077887 */ /* 0x000fe40008000000 */
[----:B------:R-:W-:-:S02]  /*1f10*/  USEL UR6, UR5, URZ, UP0 ;  /* 0x000000ff05067287 */ /* 0x000fc40008000000 */
[----:B------:R-:W-:Y:S02]  /*1f20*/  ULEA UR8, UR4, UR13, 0xc ;  /* 0x0000000d04087291 */ /* 0x000fe4000f8e60ff */
[----:B------:R-:W-:Y:S01]  /*1f30*/  ULEA UR5, UR6, UR13, 0x3 ;  /* 0x0000000d06057291 */ /* 0x000fe2000f8e18ff */
[----:B------:R-:W-:Y:S01]  /*1f40*/  LOP3.LUT R12, R12, UR7, RZ, 0x3c, !PT ;  /* 0x000000070c0c7c12 */ /* 0x000fe2000f8e3cff */
[----:B------:R-:W-:Y:S02]  /*1f50*/  ULEA UR32, UR32, UR13, 0x2 ;  /* 0x0000000d20207291 */ /* 0x000fe4000f8e10ff */
[----:B------:R-:W-:Y:S01]  /*1f60*/  UIADD3 UR4, UP0, UPT, UR26, 0x180, URZ ;  /* 0x000001801a047890 */ /* 0x000fe2000ff1e0ff */
[----:B-1----:R-:W-:Y:S01]  /*1f70*/  SHF.L.U32 R0, R12, 0x1f, RZ ;  /* 0x0000001f0c007819 */ /* 0x002fe200000006ff */
[----:B------:R-:W-:Y:S02]  /*1f80*/  ULOP3.LUT UR33, UR33, 0xfefffff8, URZ, 0xc0, !UPT ;  /* 0xfefffff821217892 */ /* 0x000fe4000f8ec0ff */
[----:B------:R-:W-:Y:S01]  /*1f90*/  UIADD3.X UR15, UPT, UPT, URZ, UR27, URZ, UP1, !UPT ;  /* 0x0000001bff0f7290 */ /* 0x000fe20008ffe4ff */
[----:B------:R4:W1:Y:S01]  /*1fa0*/  SYNCS.PHASECHK.TRANS64.TRYWAIT P0, [UR5+0x80], R0 ;  /* 0x00008000ff0075a7 */ /* 0x0008620008001105 */
[----:B------:R-:W-:-:S02]  /*1fb0*/  UIADD3 UR32, UPT, UPT, UR32, 0x6400, URZ ;  /* 0x0000640020207890 */ /* 0x000fc4000fffe0ff */
[----:B------:R-:W-:Y:S02]  /*1fc0*/  UPRMT UR7, URZ, 0x5410, UR24 ;  /* 0x00005410ff077896 */ /* 0x000fe40008000018 */
[----:B------:R-:W-:Y:S02]  /*1fd0*/  UIADD3 UR8, UPT, UPT, UR8, 0x26400, URZ ;  /* 0x0002640008087890 */ /* 0x000fe4000fffe0ff */
[----:B------:R-:W-:Y:S01]  /*1fe0*/  UIADD3.X UR5, UPT, UPT, URZ, UR27, URZ, UP0, !UPT ;  /* 0x0000001bff057290 */ /* 0x000fe200087fe4ff */
[----:B------:R-:W-:Y:S01]  /*1ff0*/  UMOV UR18, 0x0 ;  /* 0x0000000000127882 */ /* 0x000fe20000000000 */
[----:B------:R-:W-:Y:S01]  /*2000*/  UMOV UR19, 0x10000000 ;  /* 0x1000000000137882 */ /* 0x000fe20000000000 */
[----:B------:R-:W-:Y:S01]  /*2010*/  UMOV UR10, UR34 ;  /* 0x00000022000a7c82 */ /* 0x000fe20008000000 */
[----:B------:R-:W-:Y:S01]  /*2020*/  UMOV UR12, UR36 ;  /* 0x00000024000c7c82 */ /* 0x000fe20008000000 */
[----:B------:R-:W-:Y:S01]  /*2030*/  UMOV UR9, UR33 ;  /* 0x0000002100097c82 */ /* 0x000fe20008000000 */
[----:B------:R2:W-:Y:S03]  /*2040*/  UTMALDG.3D.MULTICAST.2CTA [UR32], [UR14], UR7, desc[UR18] ;  /* 0x000012200e0073b4 */ /* 0x0005e60008211807 */
[----:B------:R3:W-:Y:S01]  /*2050*/  UTMALDG.3D.2CTA [UR8], [UR4], desc[UR18] ;  /* 0x00001208040075b4 */ /* 0x0007e20008211000 */
[----:B--2---:R-:W-:Y:S01]  /*2060*/  UIADD3 UR34, UPT, UPT, UR34, 0x20, URZ ;  /* 0x0000002022227890 */ /* 0x004fe2000fffe0ff */
[----:B------:R-:W-:Y:S01]  /*2070*/  UMOV UR7, UR29 ;  /* 0x0000001d00077c82 */ /* 0x000fe20008000000 */
[----:B---3--:R-:W-:Y:S01]  /*2080*/  UMOV UR4, UR6 ;  /* 0x0000000600047c82 */ /* 0x008fe20008000000 */
[----:B------:R-:W-:Y:S09]  /*2090*/  BRA.U UP2, `(.L_x_32) ;  /* 0xfffffffd02447547 */ /* 0x000ff2000b83ffff */
.L_x_26:
[----:B------:R-:W-:Y:S01]  /*20a0*/  ULEA UR4, UR6, UR13, 0x3 ;  /* 0x0000000d06047291 */ /* 0x000fe2000f8e18ff */
[----:B-1--4-:R-:W-:Y:S01]  /*20b0*/  SHF.L.U32 R0, R12, 0x1f, RZ ;  /* 0x0000001f0c007819 */ /* 0x012fe200000006ff */
[----:B------:R-:W-:Y:S01]  /*20c0*/  @!P1 SYNCS.ARRIVE.TRANS64.A1T0 RZ, [UR13+0x138], RZ ;  /* 0x000138ffffff99a7 */ /* 0x000fe2000810000d */
[----:B------:R-:W-:-:S06]  /*20d0*/  UISETP.GT.AND UP0, UPT, UR41, UR40, UPT ;  /* 0x000000282900728c */ /* 0x000fcc000bf04270 */
[----:B---3--:R1:W3:Y:S03]  /*20e0*/  SYNCS.PHASECHK.TRANS64.TRYWAIT P0, [UR4+0x80], R0 ;  /* 0x00008000ff0075a7 */ /* 0x0082e60008001104 */
[----:B------:R-:W-:Y:S05]  /*20f0*/  BRA.U !UP0, `(.L_x_33) ;  /* 0x0000000108c07547 */ /* 0x000fea000b800000 */
[----:B------:R-:W-:Y:S01]  /*2100*/  UIADD3 UR25, UPT, UPT, UR44, UR7, URZ ;  /* 0x000000072c197290 */ /* 0x000fe2000fffe0ff */
[----:B------:R-:W-:-:S11]  /*2110*/  UMOV UR4, UR6 ;  /* 0x0000000600047c82 */ /* 0x000fd60008000000 */
.L_x_39:
[----:B------:R-:W-:Y:S01]  /*2120*/  ULEA UR17, UR4, UR13, 0x3 ;  /* 0x0000000d04117291 */ /* 0x000fe2000f8e18ff */
[----:B---3--:R-:W-:Y:S01]  /*2130*/  @P3 MOV R2, 0x6000 ;  /* 0x0000600000023802 */ /* 0x008fe20000000f00 */
[----:B-1-3--:R-:W-:Y:S10]  /*2140*/  @P0 BRA `(.L_x_34) ;  /* 0x00000000000c0947 */ /* 0x00aff40003800000 */
[----:B------:R-:W-:-:S04]  /*2150*/  SHF.L.U32 R3, R12, 0x1f, RZ ;  /* 0x0000001f0c037819 */ /* 0x000fc800000006ff */
[----:B------:R-:W3:Y:S02]  /*2160*/  SYNCS.PHASECHK.TRANS64.TRYWAIT P0, [UR17+0x80], R3 ;  /* 0x00008003ff0075a7 */ /* 0x000ee40008001111 */
[----:B---3--:R-:W-:Y:S05]  /*2170*/  @!P0 BRA `(.L_x_35) ;  /* 0x00000064009c8947 */ /* 0x008fea0003800000 */
.L_x_34:
[----:B------:R3:W-:Y:S01]  /*2180*/  @P3 SYNCS.ARRIVE.TRANS64 RZ, [UR17], R2 ;  /* 0x00000002ffff39a7 */ /* 0x0007e20008000011 */
[----:B------:R-:W-:-:S04]  /*2190*/  ULOP3.LUT UR5, UR21, 0x2, URZ, 0xfc, !UPT ;  /* 0x0000000215057892 */ /* 0x000fc8000f8efcff */
[----:B------:R-:W-:-:S09]  /*21a0*/  UISETP.NE.AND UP0, UPT, UR5, 0x2, UPT ;  /* 0x000000020500788c */ /* 0x000fd2000bf05270 */
[----:B------:R-:W-:Y:S05]  /*21b0*/  BRA.U UP0, `(.L_x_36) ;  /* 0x0000000100047547 */ /* 0x000fea000b800000 */
[----:B--2---:R-:W-:Y:S05]  /*21c0*/  BPT.TRAP 0x1 ;  /* 0x000000040000795c */ /* 0x004fea0000300000 */
.L_x_36:
[----:B------:R-:W-:Y:S04]  /*21d0*/  BSSY.RECONVERGENT B0, `(.L_x_37) ;  /* 0x0000003000007945 */ /* 0x000fe80003800200 */
[----:B------:R-:W-:Y:S05]  /*21e0*/  @!P2 BRA `(.L_x_38) ;  /* 0x000000000004a947 */ /* 0x000fea0003800000 */
[----:B--2---:R-:W-:Y:S05]  /*21f0*/  BPT.TRAP 0x1 ;  /* 0x000000040000795c */ /* 0x004fea0000300000 */
.L_x_38:
[----:B--2---:R-:W-:Y:S05]  /*2200*/  BSYNC.RECONVERGENT B0 ;  /* 0x0000000000007941 */ /* 0x004fea0003800200 */
.L_x_37:
[----:B------:R-:W-:Y:S02]  /*2210*/  UIADD3 UR5, UPT, UPT, UR4, 0x1, URZ ;  /* 0x0000000104057890 */ /* 0x000fe4000fffe0ff */
[----:B------:R-:W-:Y:S02]  /*2220*/  UIADD3 UR14, UP1, UPT, UR26, 0x80, URZ ;  /* 0x000000801a0e7890 */ /* 0x000fe4000ff3e0ff */
[----:B------:R-:W-:Y:S02]  /*2230*/  UISETP.NE.AND UP0, UPT, UR5, 0x10, UPT ;  /* 0x000000100500788c */ /* 0x000fe4000bf05270 */
[----:B------:R-:W-:Y:S02]  /*2240*/  ULEA UR16, UR4, UR30, 0xd ;  /* 0x0000001e04107291 */ /* 0x000fe4000f8e68ff */
[----:B------:R-:W-:Y:S02]  /*2250*/  USEL UR8, URZ, 0x1, UP0 ;  /* 0x00000001ff087887 */ /* 0x000fe40008000000 */
[----:B------:R-:W-:-:S02]  /*2260*/  USEL UR6, UR5, URZ, UP0 ;  /* 0x000000ff05067287 */ /* 0x000fc40008000000 */
[----:B------:R-:W-:Y:S02]  /*2270*/  UIADD3 UR22, UP0, UPT, UR26, 0x180, URZ ;  /* 0x000001801a167890 */ /* 0x000fe4000ff1e0ff */
[----:B------:R-:W-:Y:S01]  /*2280*/  LOP3.LUT R12, R12, UR8, RZ, 0x3c, !PT ;  /* 0x000000080c0c7c12 */ /* 0x000fe2000f8e3cff */
[----:B------:R-:W-:Y:S02]  /*2290*/  ULEA UR8, UR4, UR13, 0xc ;  /* 0x0000000d04087291 */ /* 0x000fe4000f8e60ff */
[----:B------:R-:W-:Y:S01]  /*22a0*/  ULEA UR5, UR6, UR13, 0x3 ;  /* 0x0000000d06057291 */ /* 0x000fe2000f8e18ff */
[----:B-1----:R-:W-:Y:S01]  /*22b0*/  SHF.L.U32 R0, R12, 0x1f, RZ ;  /* 0x0000001f0c007819 */ /* 0x002fe200000006ff */
[----:B------:R-:W-:Y:S02]  /*22c0*/  USHF.L.U32 UR18, UR7, 0x5, URZ ;  /* 0x0000000507127899 */ /* 0x000fe400080006ff */
[----:B------:R-:W-:Y:S02]  /*22d0*/  ULOP3.LUT UR17, UR17, 0xfefffff8, URZ, 0xc0, !UPT ;  /* 0xfefffff811117892 */ /* 0x000fe4000f8ec0ff */
[----:B------:R-:W-:-:S02]  /*22e0*/  UIADD3.X UR15, UPT, UPT, URZ, UR27, URZ, UP1, !UPT ;  /* 0x0000001bff0f7290 */ /* 0x000fc40008ffe4ff */
[----:B------:R-:W-:Y:S01]  /*22f0*/  UPRMT UR4, URZ, 0x5410, UR24 ;  /* 0x00005410ff047896 */ /* 0x000fe20008000018 */
[----:B------:R4:W1:Y:S01]  /*2300*/  SYNCS.PHASECHK.TRANS64.TRYWAIT P0, [UR5+0x80], R0 ;  /* 0x00008000ff0075a7 */ /* 0x0008620008001105 */
[----:B------:R-:W-:Y:S02]  /*2310*/  UIADD3 UR8, UPT, UPT, UR8, 0x26400, URZ ;  /* 0x0002640008087890 */ /* 0x000fe4000fffe0ff */
[----:B------:R-:W-:Y:S01]  /*2320*/  UIADD3.X UR23, UPT, UPT, URZ, UR27, URZ, UP0, !UPT ;  /* 0x0000001bff177290 */ /* 0x000fe200087fe4ff */
[----:B------:R-:W-:Y:S01]  /*2330*/  UMOV UR32, 0x0 ;  /* 0x0000000000207882 */ /* 0x000fe20000000000 */
[----:B------:R-:W-:Y:S01]  /*2340*/  UMOV UR33, 0x10000000 ;  /* 0x1000000000217882 */ /* 0x000fe20000000000 */
[----:B------:R-:W-:Y:S01]  /*2350*/  UMOV UR19, UR35 ;  /* 0x0000002300137c82 */ /* 0x000fe20008000000 */
[----:B------:R-:W-:Y:S01]  /*2360*/  UMOV UR20, UR36 ;  /* 0x0000002400147c82 */ /* 0x000fe20008000000 */
[----:B------:R-:W-:Y:S01]  /*2370*/  UMOV UR12, UR36 ;  /* 0x00000024000c7c82 */ /* 0x000fe20008000000 */
[----:B------:R-:W-:Y:S01]  /*2380*/  UMOV UR9, UR17 ;  /* 0x0000001100097c82 */ /* 0x000fe20008000000 */
[----:B------:R-:W-:Y:S01]  /*2390*/  UMOV UR10, UR18 ;  /* 0x00000012000a7c82 */ /* 0x000fe20008000000 */
[----:B------:R2:W-:Y:S01]  /*23a0*/  UTMALDG.3D.MULTICAST.2CTA [UR16], [UR14], UR4, desc[UR32] ;  /* 0x000020100e0073b4 */ /* 0x0005e20008211804 */
[----:B------:R-:W-:-:S04]  /*23b0*/  UIADD3 UR7, UPT, UPT, UR7, 0x1, URZ ;  /* 0x0000000107077890 */ /* 0x000fc8000fffe0ff */
[----:B------:R-:W-:Y:S01]  /*23c0*/  UISETP.NE.AND UP0, UPT, UR7, UR25, UPT ;  /* 0x000000190700728c */ /* 0x000fe2000bf05270 */
[----:B------:R4:W-:Y:S01]  /*23d0*/  UTMALDG.3D.2CTA [UR8], [UR22], desc[UR32] ;  /* 0x00002008160075b4 */ /* 0x0009e20008211000 */
[----:B--2---:R-:W-:-:S07]  /*23e0*/  UMOV UR4, UR6 ;  /* 0x0000000600047c82 */ /* 0x004fce0008000000 */
[----:B----4-:R-:W-:Y:S05]  /*23f0*/  BRA.U UP0, `(.L_x_39) ;  /* 0xfffffffd00487547 */ /* 0x010fea000b83ffff */
.L_x_33:
[C---:B------:R-:W-:Y:S01]  /*2400*/  LEA R3, R11.reuse, UR13, 0x3 ;  /* 0x0000000d0b037c11 */ /* 0x040fe2000f8e18ff */
[----:B------:R-:W-:Y:S01]  /*2410*/  NOP ;  /* 0x0000000000007918 */ /* 0x000fe20000000000 */
[----:B-1----:R-:W-:Y:S02]  /*2420*/  SHF.L.U32 R0, R10, 0x1f, RZ ;  /* 0x0000001f0a007819 */ /* 0x002fe400000006ff */
[----:B------:R-:W-:Y:S02]  /*2430*/  LEA R5, R11, UR13, 0x4 ;  /* 0x0000000d0b057c11 */ /* 0x000fe4000f8e20ff */
[----:B---3--:R-:W1:Y:S02]  /*2440*/  SYNCS.PHASECHK.TRANS64.TRYWAIT P0, [R3+URZ+0x140], R0 ;  /* 0x00014000030075a7 */ /* 0x008e6400080011ff */
[----:B-1----:R-:W-:Y:S05]  /*2450*/  @!P0 BRA `(.L_x_40) ;  /* 0x0000006000fc8947 */ /* 0x002fea0003800000 */
.L_x_149:
[----:B------:R-:W3:Y:S01]  /*2460*/  LDS.128 R4, [R5+0x1d0] ;  /* 0x0001d00005047984 */ /* 0x000ee20000000c00 */
[----:B------:R-:W-:Y:S01]  /*2470*/  UISETP.GE.AND UP0, UPT, UR42, 0x1, UPT ;  /* 0x000000012a00788c */ /* 0x000fe2000bf06270 */
[----:B------:R-:W-:Y:S01]  /*2480*/  @!PT LDS RZ, [RZ] ;  /* 0x00000000fffff984 */ /* 0x000fe20000000800 */
[----:B------:R-:W-:Y:S01]  /*2490*/  @!PT LDS RZ, [RZ] ;  /* 0x00000000fffff984 */ /* 0x000fe20000000800 */
[----:B------:R-:W-:Y:S01]  /*24a0*/  @!PT LDS RZ, [RZ] ;  /* 0x00000000fffff984 */ /* 0x000fe20000000800 */
[----:B------:R-:W-:Y:S01]  /*24b0*/  @!PT LDS RZ, [RZ] ;  /* 0x00000000fffff984 */ /* 0x000fe20000000800 */
[----:B------:R4:W-:Y:S06]  /*24c0*/  MEMBAR.ALL.CTA ;  /* 0x0000000000007992 */ /* 0x0009ec0000008000 */
[----:B----4-:R-:W4:Y:S01]  /*24d0*/  FENCE.VIEW.ASYNC.S ;  /* 0x00000000000073c6 */ /* 0x010f220000000000 */
[----:B---3--:R-:W-:-:S13]  /*24e0*/  LOP3.LUT P0, RZ, R6, 0x1, RZ, 0xc0, !PT ;  /* 0x0000000106ff7812 */ /* 0x008fda000780c0ff */
[----:B----4-:R-:W-:Y:S01]  /*24f0*/  VOTEU.ANY UP1, P0 ;  /* 0x0000000000ff7886 */ /* 0x010fe20000020100 */
[----:B------:R-:W-:-:S13]  /*2500*/  PLOP3.LUT P0, PT, PT, PT, UP1, 0x80, 0x8 ;  /* 0x000000000008781c */ /* 0x000fda0003f0f018 */
[----:B-1----:R-:W-:Y:S02]  /*2510*/  @P0 LOP3.LUT R0, R5, 0xffff, RZ, 0xc0, !PT ;  /* 0x0000ffff05000812 */ /* 0x002fe400078ec0ff */
[----:B------:R-:W-:Y:S02]  /*2520*/  @P0 MOV R2, R4 ;  /* 0x0000000400020202 */ /* 0x000fe40000000f00 */
[----:B------:R-:W-:Y:S01]  /*2530*/  @P0 R2UR UR5, R0 ;  /* 0x00000000000502ca */ /* 0x000fe200000e0000 */
[----:B------:R-:W-:Y:S01]  /*2540*/  VIADD R0, R3, 0x150 ;  /* 0x0000015003007836 */ /* 0x000fe20000000000 */
[----:B------:R-:W-:Y:S02]  /*2550*/  @P0 SHF.R.U32.HI R4, RZ, 0x10, R5 ;  /* 0x00000010ff040819 */ /* 0x000fe40000011605 */
[----:B------:R-:W-:Y:S02]  /*2560*/  @P0 R2UR UR7, R2 ;  /* 0x00000000020702ca */ /* 0x000fe400000e0000 */
[----:B------:R-:W-:-:S02]  /*2570*/  PRMT R0, RZ, 0x654, R0 ;  /* 0x00000654ff007816 */ /* 0x000fc40000000000 */
[----:B------:R-:W-:Y:S02]  /*2580*/  @P0 R2UR UR4, R4 ;  /* 0x00000000040402ca */ /* 0x000fe400000e0000 */
[----:B------:R1:W-:Y:S03]  /*2590*/  SYNCS.ARRIVE.TRANS64.RED.A1T0 RZ, [R0+URZ], RZ ;  /* 0x000000ff00ff79a7 */ /* 0x0003e600081004ff */
[----:B------:R-:W-:-:S04]  /*25a0*/  @UP1 UMOV UR31, UR5 ;  /* 0x00000005001f1c82 */ /* 0x000fc80008000000 */
[----:B------:R-:W-:-:S04]  /*25b0*/  @UP1 UMOV UR37, UR7 ;  /* 0x0000000700251c82 */ /* 0x000fc80008000000 */
[----:B------:R-:W-:Y:S01]  /*25c0*/  @UP1 UMOV UR36, UR4 ;  /* 0x0000000400241c82 */ /* 0x000fe20008000000 */
[----:B------:R-:W-:Y:S05]  /*25d0*/  BRA.U !UP0, `(.L_x_41) ;  /* 0x0000000108d47547 */ /* 0x000fea000b800000 */
[----:B------:R-:W2:Y:S01]  /*25e0*/  LDCU.128 UR16, c[0x0][0xb10] ;  /* 0x00016200ff1077ac */ /* 0x000ea20008000c00 */
[----:B------:R-:W3:Y:S01]  /*25f0*/  LDCU UR12, c[0x0][0xb20] ;  /* 0x00016400ff0c77ac */ /* 0x000ee20008000800 */
[----:B------:R-:W4:Y:S01]  /*2600*/  LDCU UR20, c[0x0][0xb0c] ;  /* 0x00016180ff1477ac */ /* 0x000f220008000800 */
[----:B------:R-:W1:Y:S01]  /*2610*/  LDCU.64 UR8, c[0x0][0xb28] ;  /* 0x00016500ff0877ac */ /* 0x000e620008000a00 */
[----:B------:R-:W-:Y:S02]  /*2620*/  UISETP.NE.AND UP3, UPT, UR42, 0x1, UPT ;  /* 0x000000012a00788c */ /* 0x000fe4000bf65270 */
[----:B--2---:R-:W-:Y:S02]  /*2630*/  UIMAD.WIDE.U32 UR10, UR38, UR19, URZ ;  /* 0x00000013260a72a5 */ /* 0x004fe4000f8e00ff */
[----:B------:R-:W-:Y:S02]  /*2640*/  UIMAD.WIDE.U32 UR4, UR39, UR16, URZ ;  /* 0x00000010270472a5 */ /* 0x000fe4000f8e00ff */
[----:B------:R-:W-:-:S02]  /*2650*/  UISETP.NE.AND UP0, UPT, UR18, 0x1, UPT ;  /* 0x000000011200788c */ /* 0x000fc4000bf05270 */
[----:B------:R-:W-:Y:S01]  /*2660*/  UIMAD.WIDE.U32 UR22, UR31, UR19, URZ ;  /* 0x000000131f1672a5 */ /* 0x000fe2000f8e00ff */
[----:B------:R-:W-:Y:S02]  /*2670*/  UMOV UR10, UR11 ;  /* 0x0000000b000a7c82 */ /* 0x000fe40008000000 */
[----:B------:R-:W-:Y:S01]  /*2680*/  UMOV UR4, UR5 ;  /* 0x0000000500047c82 */ /* 0x000fe20008000000 */
[----:B---3--:R-:W-:Y:S02]  /*2690*/  USHF.R.U32.HI UR10, URZ, UR12, UR10 ;  /* 0x0000000cff0a7299 */ /* 0x008fe4000801160a */
[----:B----4-:R-:W-:Y:S02]  /*26a0*/  UISETP.NE.AND UP2, UPT, UR20, 0x1, UPT ;  /* 0x000000011400788c */ /* 0x010fe4000bf45270 */
[----:B------:R-:W-:Y:S02]  /*26b0*/  USHF.R.U32.HI UR4, URZ, UR17, UR4 ;  /* 0x00000011ff047299 */ /* 0x000fe40008011604 */
[----:B------:R-:W-:-:S02]  /*26c0*/  USEL UR5, UR38, UR10, !UP0 ;  /* 0x0000000a26057287 */ /* 0x000fc4000c000000 */
[----:B------:R-:W-:Y:S02]  /*26d0*/  USEL UR7, UR39, UR4, !UP2 ;  /* 0x0000000427077287 */ /* 0x000fe4000d000000 */
[----:B-1----:R-:W-:Y:S01]  /*26e0*/  UIMAD.WIDE.U32 UR10, UR5, UR8, URZ ;  /* 0x00000008050a72a5 */ /* 0x002fe2000f8e00ff */
[----:B------:R-:W-:Y:S01]  /*26f0*/  UMOV UR4, UR23 ;  /* 0x0000001700047c82 */ /* 0x000fe20008000000 */
[----:B------:R-:W-:Y:S02]  /*2700*/  UIMAD.WIDE.U32 UR14, UR37, UR16, URZ ;  /* 0x00000010250e72a5 */ /* 0x000fe4000f8e00ff */
[----:B------:R-:W-:-:S03]  /*2710*/  UIMAD.WIDE.U32 UR22, UR7, UR8, URZ ;  /* 0x00000008071672a5 */ /* 0x000fc6000f8e00ff */
[----:B------:R-:W-:Y:S01]  /*2720*/  UMOV UR10, UR11 ;  /* 0x0000000b000a7c82 */ /* 0x000fe20008000000 */
[----:B------:R-:W-:Y:S02]  /*2730*/  USHF.R.U32.HI UR4, URZ, UR12, UR4 ;  /* 0x0000000cff047299 */ /* 0x000fe40008011604 */
[----:B------:R-:W-:Y:S01]  /*2740*/  @UP3 USHF.R.U32.HI UR5, URZ, UR9, UR10 ;  /* 0x00000009ff053299 */ /* 0x000fe2000801160a */
[----:B------:R-:W-:Y:S01]  /*2750*/  UMOV UR14, UR15 ;  /* 0x0000000f000e7c82 */ /* 0x000fe20008000000 */
[----:B------:R-:W-:Y:S01]  /*2760*/  UMOV UR22, UR23 ;  /* 0x0000001700167c82 */ /* 0x000fe20008000000 */
[----:B------:R-:W-:Y:S02]  /*2770*/  USHF.R.U32.HI UR17, URZ, UR17, UR14 ;  /* 0x00000011ff117299 */ /* 0x000fe4000801160e */
[----:B------:R-:W-:Y:S02]  /*2780*/  USEL UR4, UR31, UR4, !UP0 ;  /* 0x000000041f047287 */ /* 0x000fe4000c000000 */
[----:B------:R-:W-:-:S02]  /*2790*/  @UP3 USHF.R.U32.HI UR7, URZ, UR9, UR22 ;  /* 0x00000009ff073299 */ /* 0x000fc40008011616 */
[----:B------:R-:W-:Y:S02]  /*27a0*/  UIMAD UR10, UR42, UR5, URZ ;  /* 0x000000052a0a72a4 */ /* 0x000fe4000f8e02ff */
[----:B------:R-:W-:Y:S02]  /*27b0*/  USEL UR5, UR37, UR17, !UP2 ;  /* 0x0000001125057287 */ /* 0x000fe4000d000000 */
[----:B------:R-:W-:Y:S02]  /*27c0*/  UIMAD UR12, UR42, UR7, URZ ;  /* 0x000000072a0c72a4 */ /* 0x000fe4000f8e02ff */
[----:B------:R-:W-:Y:S02]  /*27d0*/  UISETP.GE.AND UP0, UPT, UR4, UR10, UPT ;  /* 0x0000000a0400728c */ /* 0x000fe4000bf06270 */
[----:B------:R-:W-:Y:S02]  /*27e0*/  UIMAD.WIDE.U32 UR10, UR4, UR8, URZ ;  /* 0x00000008040a72a5 */ /* 0x000fe4000f8e00ff */
[----:B------:R-:W-:-:S02]  /*27f0*/  UISETP.GE.OR UP0, UPT, UR5, UR12, UP0 ;  /* 0x0000000c0500728c */ /* 0x000fc40008706670 */
[----:B------:R-:W-:Y:S02]  /*2800*/  UIMAD.WIDE.U32 UR14, UR5, UR8, URZ ;  /* 0x00000008050e72a5 */ /* 0x000fe4000f8e00ff */
[----:B------:R-:W-:Y:S01]  /*2810*/  UIADD3 UR12, UPT, UPT, -UR5, URZ, URZ ;  /* 0x000000ff050c7290 */ /* 0x000fe2000fffe1ff */
[----:B------:R-:W-:Y:S01]  /*2820*/  UMOV UR10, UR11 ;  /* 0x0000000b000a7c82 */ /* 0x000fe20008000000 */
[----:B------:R-:W-:Y:S02]  /*2830*/  UIADD3 UR11, UPT, UPT, -UR4, URZ, URZ ;  /* 0x000000ff040b7290 */ /* 0x000fe4000fffe1ff */
[----:B------:R-:W-:-:S03]  /*2840*/  USHF.R.U32.HI UR10, URZ, UR9, UR10 ;  /* 0x00000009ff0a7299 */ /* 0x000fc6000801160a */
[----:B------:R-:W-:Y:S01]  /*2850*/  @!UP0 UMOV UR8, UR15 ;  /* 0x0000000f00088c82 */ /* 0x000fe20008000000 */
[----:B------:R-:W-:Y:S02]  /*2860*/  UIMAD UR11, UR18, UR11, UR31 ;  /* 0x0000000b120b72a4 */ /* 0x000fe4000f8e021f */
[----:B------:R-:W-:Y:S02]  /*2870*/  USEL UR10, UR4, UR10, !UP3 ;  /* 0x0000000a040a7287 */ /* 0x000fe4000d800000 */
[----:B------:R-:W-:Y:S02]  /*2880*/  @!UP0 USHF.R.U32.HI UR8, URZ, UR9, UR8 ;  /* 0x00000009ff088299 */ /* 0x000fe40008011608 */
[----:B------:R-:W-:Y:S02]  /*2890*/  UIADD3 UR9, UPT, UPT, -UR10, URZ, URZ ;  /* 0x000000ff0a097290 */ /* 0x000fe4000fffe1ff */
[----:B------:R-:W-:Y:S02]  /*28a0*/  @!UP0 USEL UR8, UR5, UR8, !UP3 ;  /* 0x0000000805088287 */ /* 0x000fe4000d800000 */
[----:B------:R-:W-:-:S02]  /*28b0*/  UIMAD UR9, UR42, UR9, UR4 ;  /* 0x000000092a0972a4 */ /* 0x000fc4000f8e0204 */
[----:B------:R-:W-:Y:S02]  /*28c0*/  @!UP0 UIADD3 UR10, UPT, UPT, UR10, -UR8, URZ ;  /* 0x800000080a0a8290 */ /* 0x000fe4000fffe0ff */
[----:B------:R-:W-:Y:S02]  /*28d0*/  @!UP0 UIMAD UR8, UR9, UR7, UR8 ;  /* 0x00000007090882a4 */ /* 0x000fe4000f8e0208 */
[----:B------:R-:W-:Y:S02]  /*28e0*/  @!UP0 UIMAD UR4, UR42, UR10, UR5 ;  /* 0x0000000a2a0482a4 */ /* 0x000fe4000f8e0205 */
[----:B------:R-:W-:Y:S02]  /*28f0*/  UIMAD UR7, UR20, UR12, UR37 ;  /* 0x0000000c140772a4 */ /* 0x000fe4000f8e0225 */
[----:B------:R-:W-:Y:S01]  /*2900*/  UIMAD UR31, UR4, UR18, UR11 ;  /* 0x00000012041f72a4 */ /* 0x000fe2000f8e020b */
[----:B------:R-:W-:Y:S02]  /*2910*/  @!UP0 UMOV UR5, UR8 ;  /* 0x0000000800058c82 */ /* 0x000fe40008000000 */
[----:B------:R-:W-:-:S12]  /*2920*/  UIMAD UR37, UR5, UR20, UR7 ;  /* 0x00000014052572a4 */ /* 0x000fd8000f8e0207 */
.L_x_41:
[----:B------:R-:W3:Y:S02]  /*2930*/  LDCU UR4, c[0x0][0xb30] ;  /* 0x00016600ff0477ac */ /* 0x000ee40008000800 */
[----:B---3--:R-:W-:-:S09]  /*2940*/  UISETP.NE.AND UP0, UPT, UR4, 0x1, UPT ;  /* 0x000000010400788c */ /* 0x008fd2000bf05270 */
[----:B------:R-:W-:Y:S05]  /*2950*/  BRA.U UP0, `(.L_x_42) ;  /* 0x0000000100447547 */ /* 0x000fea000b800000 */
[----:B------:R-:W3:Y:S01]  /*2960*/  LDCU.128 UR16, c[0x0][0xb10] ;  /* 0x00016200ff1077ac */ /* 0x000ee20008000c00 */
[----:B------:R-:W4:Y:S01]  /*2970*/  LDCU UR10, c[0x0][0xb0c] ;  /* 0x00016180ff0a77ac */ /* 0x000f220008000800 */
[----:B------:R-:W1:Y:S01]  /*2980*/  LDCU UR7, c[0x0][0xb20] ;  /* 0x00016400ff0777ac */ /* 0x000e620008000800 */
[----:B---3--:R-:W-:Y:S02]  /*2990*/  UIMAD.WIDE.U32 UR8, UR37, UR16, URZ ;  /* 0x00000010250872a5 */ /* 0x008fe4000f8e00ff */
[----:B------:R-:W-:Y:S02]  /*29a0*/  UIMAD.WIDE.U32 UR4, UR31, UR19, URZ ;  /* 0x000000131f0472a5 */ /* 0x000fe4000f8e00ff */
[----:B----4-:R-:W-:Y:S02]  /*29b0*/  UISETP.NE.AND UP2, UPT, UR10, 0x1, UPT ;  /* 0x000000010a00788c */ /* 0x010fe4000bf45270 */
[----:B------:R-:W-:Y:S01]  /*29c0*/  UISETP.NE.AND UP0, UPT, UR18, 0x1, UPT ;  /* 0x000000011200788c */ /* 0x000fe2000bf05270 */
[----:B------:R-:W-:-:S02]  /*29d0*/  UMOV UR8, UR9 ;  /* 0x0000000900087c82 */ /* 0x000fc40008000000 */
[----:B------:R-:W-:Y:S01]  /*29e0*/  UMOV UR4, UR5 ;  /* 0x0000000500047c82 */ /* 0x000fe20008000000 */
[----:B------:R-:W-:Y:S02]  /*29f0*/  USHF.R.U32.HI UR17, URZ, UR17, UR8 ;  /* 0x00000011ff117299 */ /* 0x000fe40008011608 */
[----:B-1----:R-:W-:Y:S02]  /*2a00*/  USHF.R.U32.HI UR4, URZ, UR7, UR4 ;  /* 0x00000007ff047299 */ /* 0x002fe40008011604 */
[----:B------:R-:W-:Y:S02]  /*2a10*/  USEL UR5, UR37, UR17, !UP2 ;  /* 0x0000001125057287 */ /* 0x000fe4000d000000 */
[----:B------:R-:W-:-:S04]  /*2a20*/  USEL UR4, UR31, UR4, !UP0 ;  /* 0x000000041f047287 */ /* 0x000fc8000c000000 */
[----:B------:R-:W-:Y:S02]  /*2a30*/  UIADD3 UR7, UPT, UPT, UR5, -UR4, URZ ;  /* 0x8000000405077290 */ /* 0x000fe4000fffe0ff */
[----:B------:R-:W-:Y:S02]  /*2a40*/  UIADD3 UR4, UPT, UPT, -UR5, UR4, URZ ;  /* 0x0000000405047290 */ /* 0x000fe4000fffe1ff */
[----:B------:R-:W-:Y:S02]  /*2a50*/  UIMAD UR31, UR7, UR18, UR31 ;  /* 0x00000012071f72a4 */ /* 0x000fe4000f8e021f */
[----:B------:R-:W-:-:S12]  /*2a60*/  UIMAD UR37, UR4, UR10, UR37 ;  /* 0x0000000a042572a4 */ /* 0x000fd8000f8e0225 */
.L_x_42:
[----:B------:R-:W-:Y:S01]  /*2a70*/  VIADD R11, R11, 0x1 ;  /* 0x000000010b0b7836 */ /* 0x000fe20000000000 */
[----:B------:R-:W-:Y:S01]  /*2a80*/  R2UR UR4, R58 ;  /* 0x000000003a0472ca */ /* 0x000fe200000e0000 */
[----:B------:R-:W-:Y:S01]  /*2a90*/  UIADD3 UR25, UPT, UPT, UR31, UR63, URZ ;  /* 0x0000003f1f197290 */ /* 0x000fe2000fffe0ff */
[----:B------:R-:W-:Y:S02]  /*2aa0*/  PLOP3.LUT P1, PT, PT, PT, PT, 0x80, 0x8 ;  /* 0x000000000008781c */ /* 0x000fe40003f2f070 */
[----:B------:R-:W-:-:S04]  /*2ab0*/  ISETP.NE.AND P0, PT, R11, 0x2, PT ;  /* 0x000000020b00780c */ /* 0x000fc80003f05270 */
[----:B------:R-:W-:Y:S02]  /*2ac0*/  SEL R3, RZ, 0x1, P0 ;  /* 0x00000001ff037807 */ /* 0x000fe40000000000 */
[----:B------:R-:W-:Y:S02]  /*2ad0*/  SEL R11, R11, RZ, P0 ;  /* 0x000000ff0b0b7207 */ /* 0x000fe40000000000 */
[----:B------:R-:W-:Y:S01]  /*2ae0*/  LOP3.LUT R10, R10, R3, RZ, 0x3c, !PT ;  /* 0x000000030a0a7212 */ /* 0x000fe200078e3cff */
[----:B------:R-:W-:Y:S01]  /*2af0*/  UIADD3 UR20, UPT, UPT, UR37, UR4, URZ ;  /* 0x0000000425147290 */ /* 0x000fe2000fffe0ff */
[----:B------:R-:W-:Y:S11]  /*2b00*/  BRA.U UP1, `(.L_x_43) ;  /* 0xfffffff1013c7547 */ /* 0x000ff6000b83ffff */
[----:B------:R-:W-:Y:S01]  /*2b10*/  UIADD3 UR13, UPT, UPT, UR13, 0x80, URZ ;  /* 0x000000800d0d7890 */ /* 0x000fe2000fffe0ff */
[----:B------:R-:W-:-:S03]  /*2b20*/  SHF.L.U32 R3, R12, 0x1f, RZ ;  /* 0x0000001f0c037819 */ /* 0x000fc600000006ff */
[----:B------:R-:W-:-:S09]  /*2b30*/  ULEA UR4, UR6, UR13, 0x3 ;  /* 0x0000000d06047291 */ /* 0x000fd2000f8e18ff */
[----:B------:R-:W3:Y:S02]  /*2b40*/  SYNCS.PHASECHK.TRANS64.TRYWAIT P0, [UR4], R3 ;  /* 0x00000003ff0075a7 */ /* 0x000ee40008001104 */
[----:B---3--:R-:W-:Y:S05]  /*2b50*/  @!P0 BRA `(.L_x_44) ;  /* 0x0000005c00508947 */ /* 0x008fea0003800000 */
.L_x_151:
[----:B------:R-:W-:-:S04]  /*2b60*/  UIADD3 UR4, UPT, UPT, UR6, 0x1, URZ ;  /* 0x0000000106047890 */ /* 0x000fc8000fffe0ff */
[----:B------:R-:W-:-:S04]  /*2b70*/  UISETP.NE.AND UP0, UPT, UR4, 0x10, UPT ;  /* 0x000000100400788c */ /* 0x000fc8000bf05270 */
[----:B------:R-:W-:Y:S02]  /*2b80*/  USEL UR6, URZ, 0x1, UP0 ;  /* 0x00000001ff067887 */ /* 0x000fe40008000000 */
[----:B------:R-:W-:-:S04]  /*2b90*/  USEL UR4, UR4, URZ, UP0 ;  /* 0x000000ff04047287 */ /* 0x000fc80008000000 */
[----:B------:R-:W-:Y:S01]  /*2ba0*/  ULEA UR5, UR4, UR13, 0x3 ;  /* 0x0000000d04057291 */ /* 0x000fe2000f8e18ff */
[----:B------:R-:W-:-:S04]  /*2bb0*/  LOP3.LUT R2, R12, UR6, RZ, 0x3c, !PT ;  /* 0x000000060c027c12 */ /* 0x000fc8000f8e3cff */
[----:B-1----:R-:W-:-:S04]  /*2bc0*/  SHF.L.U32 R3, R2, 0x1f, RZ ;  /* 0x0000001f02037819 */ /* 0x002fc800000006ff */
[----:B------:R-:W1:Y:S02]  /*2bd0*/  SYNCS.PHASECHK.TRANS64.TRYWAIT P0, [UR5], R3 ;  /* 0x00000003ff0075a7 */ /* 0x000e640008001105 */
[----:B-1----:R-:W-:Y:S05]  /*2be0*/  @!P0 BRA `(.L_x_45) ;  /* 0x0000005c00448947 */ /* 0x002fea0003800000 */
.L_x_153:
        /* <DEDUP_REMOVED lines=9> */
.L_x_155:
        /* <DEDUP_REMOVED lines=9> */
.L_x_157:
        /* <DEDUP_REMOVED lines=9> */
.L_x_159:
        /* <DEDUP_REMOVED lines=9> */
.L_x_161:
        /* <DEDUP_REMOVED lines=9> */
.L_x_163:
        /* <DEDUP_REMOVED lines=9> */
.L_x_165:
        /* <DEDUP_REMOVED lines=9> */
.L_x_167:
        /* <DEDUP_REMOVED lines=9> */
.L_x_169:
        /* <DEDUP_REMOVED lines=9> */
.L_x_171:
        /* <DEDUP_REMOVED lines=9> */
.L_x_173:
        /* <DEDUP_REMOVED lines=9> */
.L_x_175:
        /* <DEDUP_REMOVED lines=9> */
.L_x_177:
        /* <DEDUP_REMOVED lines=9> */
.L_x_179:
[----:B------:R-:W-:-:S04]  /*3340*/  UIADD3 UR4, UPT, UPT, UR4, 0x1, URZ ;  /* 0x0000000104047890 */ /* 0x000fc8000fffe0ff */
[----:B------:R-:W-:-:S04]  /*3350*/  UISETP.NE.AND UP0, UPT, UR4, 0x10, UPT ;  /* 0x000000100400788c */ /* 0x000fc8000bf05270 */
[----:B------:R-:W-:Y:S02]  /*3360*/  USEL UR5, URZ, 0x1, UP0 ;  /* 0x00000001ff057887 */ /* 0x000fe40008000000 */
[----:B------:R-:W-:-:S04]  /*3370*/  USEL UR4, UR4, URZ, UP0 ;  /* 0x000000ff04047287 */ /* 0x000fc80008000000 */
[----:B------:R-:W-:Y:S01]  /*3380*/  ULEA UR4, UR4, UR13, 0x3 ;  /* 0x0000000d04047291 */ /* 0x000fe2000f8e18ff */
[----:B-1----:R-:W-:-:S04]  /*3390*/  LOP3.LUT R3, R2, UR5, RZ, 0x3c, !PT ;  /* 0x0000000502037c12 */ /* 0x002fc8000f8e3cff */
[----:B------:R-:W-:Y:S01]  /*33a0*/  SHF.L.U32 R3, R3, 0x1f, RZ ;  /* 0x0000001f03037819 */ /* 0x000fe200000006ff */
[----:B------:R-:W-:-:S07]  /*33b0*/  IMAD.U32 R0, RZ, RZ, UR4 ;  /* 0x00000004ff007e24 */ /* 0x000fce000f8e00ff */
.L_x_59:
[----:B-1----:R1:W3:Y:S02]  /*33c0*/  SYNCS.PHASECHK.TRANS64.TRYWAIT P0, [R0+URZ], R3 ;  /* 0x00000003000075a7 */ /* 0x0022e400080011ff */
[----:B---3--:R-:W-:Y:S05]  /*33d0*/  @!P0 NANOSLEEP.SYNCS 0x989680 ;  /* 0x009896800000895d */ /* 0x008fea0003900000 */
[----:B------:R-:W3:Y:S02]  /*33e0*/  @!P0 SYNCS.PHASECHK.TRANS64 P0, [R0+URZ], R3 ;  /* 0x00000003000085a7 */ /* 0x000ee400080010ff */
[----:B--23--:R-:W-:Y:S05]  /*33f0*/  @P0 EXIT ;  /* 0x000000000000094d */ /* 0x00cfea0003800000 */
[----:B------:R-:W-:Y:S05]  /*3400*/  BRA `(.L_x_59) ;  /* 0xfffffffc00ec7947 */ /* 0x000fea000383ffff */
.L_x_23:
[----:B------:R-:W1:Y:S02]  /*3410*/  S2UR UR4, SR_CgaCtaId ;  /* 0x00000000000479c3 */ /* 0x000e640000008800 */
[----:B-1----:R-:W-:-:S04]  /*3420*/  UISETP.NE.AND UP0, UPT, UR4, URZ, UPT ;  /* 0x000000ff0400728c */ /* 0x002fc8000bf05270 */
[----:B------:R-:W-:-:S09]  /*3430*/  UISETP.NE.OR UP0, UPT, UR13, 0x1, UP0 ;  /* 0x000000010d00788c */ /* 0x000fd20008705670 */
[----:B------:R-:W-:Y:S05]  /*3440*/  BRA.U UP0, `(.L_x_60) ;  /* 0x00000005004c7547 */ /* 0x000fea000b800000 */
[----:B------:R-:W1:Y:S01]  /*3450*/  S2UR UR5, SR_CgaCtaId ;  /* 0x00000000000579c3 */ /* 0x000e620000008800 */
[----:B------:R-:W-:Y:S01]  /*3460*/  UMOV UR4, 0x400 ;  /* 0x0000040000047882 */ /* 0x000fe20000000000 */
[----:B------:R-:W-:Y:S01]  /*3470*/  ISETP.GE.U32.AND P2, PT, R0, 0x4, PT ;  /* 0x000000040000780c */ /* 0x000fe20003f46070 */
[----:B------:R-:W-:Y:S01]  /*3480*/  IMAD.MOV.U32 R12, RZ, RZ, 0x1 ;  /* 0x00000001ff0c7424 */ /* 0x000fe200078e00ff */
[----:B------:R-:W-:Y:S02]  /*3490*/  CS2R R10, SRZ ;  /* 0x00000000000a7805 */ /* 0x000fe4000001ff00 */
[----:B------:R-:W-:Y:S01]  /*34a0*/  CS2R R8, SRZ ;  /* 0x0000000000087805 */ /* 0x000fe2000001ff00 */
[----:B-1----:R-:W-:-:S03]  /*34b0*/  ULEA UR6, UR5, UR4, 0x18 ;  /* 0x0000000405067291 */ /* 0x002fc6000f8ec0ff */
[----:B------:R-:W-:-:S09]  /*34c0*/  UMOV UR5, URZ ;  /* 0x000000ff00057c82 */ /* 0x000fd20008000000 */
.L_x_64:
[----:B------:R-:W-:Y:S02]  /*34d0*/  LEA R2, R8, UR6, 0x3 ;  /* 0x0000000608027c11 */ /* 0x000fe4000f8e18ff */
[----:B------:R-:W-:-:S03]  /*34e0*/  SHF.L.U32 R5, R9, 0x1f, RZ ;  /* 0x0000001f09057819 */ /* 0x000fc600000006ff */
[----:B------:R-:W-:Y:S01]  /*34f0*/  VIADD R4, R2, 0x1b0 ;  /* 0x000001b002047836 */ /* 0x000fe20000000000 */
[----:B------:R-:W1:Y:S02]  /*3500*/  SYNCS.PHASECHK.TRANS64.TRYWAIT P0, [R2+URZ+0x1a0], R5 ;  /* 0x0001a005020075a7 */ /* 0x000e6400080011ff */
[----:B-1----:R-:W-:Y:S05]  /*3510*/  @!P0 BRA `(.L_x_61) ;  /* 0x0000005800488947 */ /* 0x002fea0003800000 */
.L_x_180:
[----:B------:R-:W-:Y:S01]  /*3520*/  ULEA UR4, UR5, UR6, 0x3 ;  /* 0x0000000605047291 */ /* 0x000fe2000f8e18ff */
[----:B------:R-:W-:Y:S02]  /*3530*/  PRMT R4, RZ, 0x654, R4 ;  /* 0x00000654ff047816 */ /* 0x000fe40000000004 */
[----:B-1----:R-:W-:Y:S01]  /*3540*/  SHF.L.U32 R5, R12, 0x1f, RZ ;  /* 0x0000001f0c057819 */ /* 0x002fe200000006ff */
[----:B------:R-:W-:Y:S01]  /*3550*/  UIADD3 UR7, UPT, UPT, UR4, 0x140, URZ ;  /* 0x0000014004077890 */ /* 0x000fe2000fffe0ff */
[----:B------:R1:W-:Y:S05]  /*3560*/  SYNCS.ARRIVE.TRANS64.RED.A1T0 RZ, [R4+URZ], RZ ;  /* 0x000000ff04ff79a7 */ /* 0x0003ea00081004ff */
[----:B------:R-:W-:Y:S01]  /*3570*/  IMAD.U32 R7, RZ, RZ, UR7 ;  /* 0x00000007ff077e24 */ /* 0x000fe2000f8e00ff */
[----:B------:R-:W2:Y:S04]  /*3580*/  SYNCS.PHASECHK.TRANS64.TRYWAIT P0, [UR4+0x150], R5 ;  /* 0x00015005ff0075a7 */ /* 0x000ea80008001104 */
[----:B------:R-:W-:Y:S01]  /*3590*/  PRMT R6, R0, 0x654, R7 ;  /* 0x0000065400067816 */ /* 0x000fe20000000007 */
[----:B-1----:R-:W-:Y:S01]  /*35a0*/  @!P2 IMAD.MOV.U32 R4, RZ, RZ, 0x10 ;  /* 0x00000010ff04a424 */ /* 0x002fe200078e00ff */
[----:B--2---:R-:W-:Y:S06]  /*35b0*/  @!P0 BRA `(.L_x_62) ;  /* 0x0000005800348947 */ /* 0x004fec0003800000 */
.L_x_182:
[----:B------:R-:W-:Y:S01]  /*35c0*/  ULEA UR8, UR5, UR6, 0x4 ;  /* 0x0000000605087291 */ /* 0x000fe2000f8e20ff */
[----:B------:R-:W-:Y:S01]  /*35d0*/  SEL R3, R6, R3, !P2 ;  /* 0x0000000306037207 */ /* 0x000fe20005000000 */
[----:B------:R-:W-:Y:S01]  /*35e0*/  UIADD3 UR9, UPT, UPT, UR4, 0x140, URZ ;  /* 0x0000014004097890 */ /* 0x000fe2000fffe0ff */
[----:B-1----:R-:W-:Y:S01]  /*35f0*/  LEA R2, R11, UR6, 0x3 ;  /* 0x000000060b027c11 */ /* 0x002fe2000f8e18ff */
[----:B------:R-:W-:Y:S01]  /*3600*/  UIADD3 UR8, UPT, UPT, UR8, 0x1d0, URZ ;  /* 0x000001d008087890 */ /* 0x000fe2000fffe0ff */
[----:B------:R-:W-:Y:S01]  /*3610*/  SHF.L.U32 R5, R10, 0x1f, RZ ;  /* 0x0000001f0a057819 */ /* 0x000fe200000006ff */
[----:B------:R1:W-:Y:S01]  /*3620*/  @!P2 SYNCS.ARRIVE.TRANS64.RED RZ, [R3+URZ], R4 ;  /* 0x0000000403ffa9a7 */ /* 0x0003e200080004ff */
[----:B------:R-:W-:Y:S01]  /*3630*/  UIADD3 UR4, UPT, UPT, UR5, 0x1, URZ ;  /* 0x0000000105047890 */ /* 0x000fe2000fffe0ff */
[----:B------:R-:W-:-:S03]  /*3640*/  VIADD R8, R8, 0x1 ;  /* 0x0000000108087836 */ /* 0x000fc60000000000 */
[----:B------:R-:W-:Y:S02]  /*3650*/  UISETP.NE.AND UP0, UPT, UR4, 0x2, UPT ;  /* 0x000000020400788c */ /* 0x000fe4000bf05270 */
[----:B------:R-:W-:Y:S06]  /*3660*/  UGETNEXTWORKID.BROADCAST [UR8], [UR9] ;  /* 0x00000000080073ca */ /* 0x000fec0008000100 */
[----:B------:R-:W-:Y:S01]  /*3670*/  USEL UR7, URZ, 0x1, UP0 ;  /* 0x00000001ff077887 */ /* 0x000fe20008000000 */
[----:B------:R-:W-:Y:S01]  /*3680*/  ISETP.NE.AND P0, PT, R8, 0x2, PT ;  /* 0x000000020800780c */ /* 0x000fe20003f05270 */
[----:B------:R-:W-:Y:S01]  /*3690*/  USEL UR5, UR4, URZ, UP0 ;  /* 0x000000ff04057287 */ /* 0x000fe20008000000 */
[----:B------:R-:W2:Y:S03]  /*36a0*/  SYNCS.PHASECHK.TRANS64.TRYWAIT P1, [R2+URZ+0x140], R5 ;  /* 0x00014005020075a7 */ /* 0x000ea600080211ff */
[----:B------:R-:W-:Y:S01]  /*36b0*/  LOP3.LUT R12, R12, UR7, RZ, 0x3c, !PT ;  /* 0x000000070c0c7c12 */ /* 0x000fe2000f8e3cff */
[----:B-12---:R-:W-:Y:S07]  /*36c0*/  @!P1 BRA `(.L_x_63) ;  /* 0x0000005800089947 */ /* 0x006fee0003800000 */
.L_x_183:
[C---:B------:R-:W-:Y:S01]  /*36d0*/  LEA R4, R11.reuse, UR6, 0x4 ;  /* 0x000000060b047c11 */ /* 0x040fe2000f8e20ff */
[----:B-1----:R-:W-:Y:S01]  /*36e0*/  VIADD R2, R2, 0x150 ;  /* 0x0000015002027836 */ /* 0x002fe20000000000 */
[----:B------:R-:W-:Y:S01]  /*36f0*/  SEL R8, R8, RZ, P0 ;  /* 0x000000ff08087207 */ /* 0x000fe20000000000 */
[----:B------:R-:W-:-:S03]  /*3700*/  VIADD R11, R11, 0x1 ;  /* 0x000000010b0b7836 */ /* 0x000fc60000000000 */
[----:B------:R-:W1:Y:S01]  /*3710*/  LDS.128 R4, [R4+0x1d0] ;  /* 0x0001d00004047984 */ /* 0x000e620000000c00 */
[----:B------:R-:W-:Y:S02]  /*3720*/  PRMT R2, RZ, 0x654, R2 ;  /* 0x00000654ff027816 */ /* 0x000fe40000000002 */
[C---:B------:R-:W-:Y:S01]  /*3730*/  ISETP.NE.AND P1, PT, R11.reuse, 0x2, PT ;  /* 0x000000020b00780c */ /* 0x040fe20003f25270 */
[----:B------:R-:W-:Y:S01]  /*3740*/  @!PT LDS RZ, [RZ] ;  /* 0x00000000fffff984 */ /* 0x000fe20000000800 */
[----:B------:R-:W-:Y:S01]  /*3750*/  @!PT LDS RZ, [RZ] ;  /* 0x00000000fffff984 */ /* 0x000fe20000000800 */
[----:B------:R-:W-:Y:S01]  /*3760*/  @!PT LDS RZ, [RZ] ;  /* 0x00000000fffff984 */ /* 0x000fe20000000800 */
[----:B------:R-:W-:Y:S01]  /*3770*/  @!PT LDS RZ, [RZ] ;  /* 0x00000000fffff984 */ /* 0x000fe20000000800 */
[----:B------:R2:W-:Y:S06]  /*3780*/  MEMBAR.ALL.CTA ;  /* 0x0000000000007992 */ /* 0x0005ec0000008000 */
[----:B--2---:R-:W2:Y:S01]  /*3790*/  FENCE.VIEW.ASYNC.S ;  /* 0x00000000000073c6 */ /* 0x004ea20000000000 */
[----:B------:R-:W-:Y:S01]  /*37a0*/  SEL R11, R11, RZ, P1 ;  /* 0x000000ff0b0b7207 */ /* 0x000fe20000800000 */
[----:B--2---:R2:W-:Y:S01]  /*37b0*/  SYNCS.ARRIVE.TRANS64.RED.A1T0 RZ, [R2+URZ], RZ ;  /* 0x000000ff02ff79a7 */ /* 0x0045e200081004ff */
[----:B-1----:R-:W-:-:S02]  /*37c0*/  LOP3.LUT P3, RZ, R6, 0x1, RZ, 0xc0, !PT ;  /* 0x0000000106ff7812 */ /* 0x002fc4000786c0ff */
[----:B------:R-:W-:-:S04]  /*37d0*/  SEL R5, RZ, 0x1, P1 ;  /* 0x00000001ff057807 */ /* 0x000fc80000800000 */
[----:B------:R-:W-:Y:S02]  /*37e0*/  LOP3.LUT R10, R10, R5, RZ, 0x3c, !PT ;  /* 0x000000050a0a7212 */ /* 0x000fe400078e3cff */
[----:B--2---:R-:W-:-:S04]  /*37f0*/  SEL R2, RZ, 0x1, P0 ;  /* 0x00000001ff027807 */ /* 0x004fc80000000000 */
[----:B------:R-:W-:Y:S01]  /*3800*/  LOP3.LUT R9, R9, R2, RZ, 0x3c, !PT ;  /* 0x0000000209097212 */ /* 0x000fe200078e3cff */
[----:B------:R-:W-:Y:S06]  /*3810*/  @P3 BRA `(.L_x_64) ;  /* 0xfffffffc002c3947 */ /* 0x000fec000383ffff */
[----:B------:R-:W-:Y:S01]  /*3820*/  ULEA UR4, UR5, UR6, 0x3 ;  /* 0x0000000605047291 */ /* 0x000fe2000f8e18ff */
[----:B------:R-:W-:-:S08]  /*3830*/  SHF.L.U32 R3, R12, 0x1f, RZ ;  /* 0x0000001f0c037819 */ /* 0x000fd000000006ff */
[----:B------:R-:W1:Y:S02]  /*3840*/  SYNCS.PHASECHK.TRANS64 P0, [UR4+0x150], R3 ;  /* 0x00015003ff0075a7 */ /* 0x000e640008001004 */
[----:B-1----:R-:W-:Y:S05]  /*3850*/  @P0 BRA `(.L_x_65) ;  /* 0x0000000000080947 */ /* 0x002fea0003800000 */
[----:B------:R-:W1:Y:S02]  /*3860*/  SYNCS.PHASECHK.TRANS64.TRYWAIT P0, [UR4+0x150], R3 ;  /* 0x00015003ff0075a7 */ /* 0x000e640008001104 */
[----:B-1----:R-:W-:Y:S05]  /*3870*/  @!P0 BRA `(.L_x_66) ;  /* 0x0000005400b08947 */ /* 0x002fea0003800000 */
.L_x_65:
[----:B------:R-:W-:-:S04]  /*3880*/  UIADD3 UR7, UPT, UPT, UR5, 0x1, URZ ;  /* 0x0000000105077890 */ /* 0x000fc8000fffe0ff */
[----:B------:R-:W-:-:S04]  /*3890*/  UISETP.NE.AND UP0, UPT, UR7, 0x2, UPT ;  /* 0x000000020700788c */ /* 0x000fc8000bf05270 */
[----:B------:R-:W-:Y:S02]  /*38a0*/  USEL UR8, URZ, 0x1, UP0 ;  /* 0x00000001ff087887 */ /* 0x000fe40008000000 */
[----:B------:R-:W-:-:S04]  /*38b0*/  USEL UR7, UR7, URZ, UP0 ;  /* 0x000000ff07077287 */ /* 0x000fc80008000000 */
[----:B------:R-:W-:Y:S01]  /*38c0*/  ULEA UR7, UR7, UR6, 0x3 ;  /* 0x0000000607077291 */ /* 0x000fe2000f8e18ff */
[----:B-1----:R-:W-:-:S04]  /*38d0*/  LOP3.LUT R3, R12, UR8, RZ, 0x3c, !PT ;  /* 0x000000080c037c12 */ /* 0x002fc8000f8e3cff */
[----:B------:R-:W-:-:S04]  /*38e0*/  SHF.L.U32 R0, R3, 0x1f, RZ ;  /* 0x0000001f03007819 */ /* 0x000fc800000006ff */
[----:B------:R-:W1:Y:S02]  /*38f0*/  SYNCS.PHASECHK.TRANS64 P0, [UR7+0x150], R0 ;  /* 0x00015000ff0075a7 */ /* 0x000e640008001007 */
[----:B-1----:R-:W-:Y:S05]  /*3900*/  @P0 EXIT ;  /* 0x000000000000094d */ /* 0x002fea0003800000 */
[----:B------:R-:W-:Y:S02]  /*3910*/  SHF.L.U32 R3, R3, 0x1f, RZ ;  /* 0x0000001f03037819 */ /* 0x000fe400000006ff */
[----:B------:R-:W-:-:S07]  /*3920*/  MOV R0, UR7 ;  /* 0x0000000700007c02 */ /* 0x000fce0008000f00 */
.L_x_67:
[----:B-1----:R1:W2:Y:S02]  /*3930*/  SYNCS.PHASECHK.TRANS64.TRYWAIT P0, [R0+URZ+0x150], R3 ;  /* 0x00015003000075a7 */ /* 0x0022a400080011ff */
[----:B--2---:R-:W-:Y:S05]  /*3940*/  @!P0 NANOSLEEP.SYNCS 0x989680 ;  /* 0x009896800000895d */ /* 0x004fea0003900000 */
[----:B------:R-:W2:Y:S02]  /*3950*/  @!P0 SYNCS.PHASECHK.TRANS64 P0, [R0+URZ+0x150], R3 ;  /* 0x00015003000085a7 */ /* 0x000ea400080010ff */
[----:B--2---:R-:W-:Y:S05]  /*3960*/  @P0 EXIT ;  /* 0x000000000000094d */ /* 0x004fea0003800000 */
[----:B------:R-:W-:Y:S05]  /*3970*/  BRA `(.L_x_67) ;  /* 0xfffffffc00ec7947 */ /* 0x000fea000383ffff */
.L_x_60:
[----:B------:R-:W-:Y:S05]  /*3980*/  BRA.U UP4, `(.L_x_68) ;  /* 0x0000001104dc7547 */ /* 0x000fea000b800000 */
[----:B------:R-:W1:Y:S01]  /*3990*/  S2UR UR7, SR_CgaCtaId ;  /* 0x00000000000779c3 */ /* 0x000e620000008800 */
[----:B------:R-:W-:Y:S01]  /*39a0*/  UMOV UR4, 0x40 ;  /* 0x0000004000047882 */ /* 0x000fe20000000000 */
[----:B------:R-:W-:Y:S01]  /*39b0*/  NOP ;  /* 0x0000000000007918 */ /* 0x000fe20000000000 */
[----:B------:R-:W-:Y:S01]  /*39c0*/  UMOV UR6, 0x400 ;  /* 0x0000040000067882 */ /* 0x000fe20000000000 */
[----:B-1----:R-:W-:Y:S02]  /*39d0*/  ULEA UR5, UR7, UR4, 0x18 ;  /* 0x0000000407057291 */ /* 0x002fe4000f8ec0ff */
[----:B------:R-:W-:-:S07]  /*39e0*/  ULEA UR6, UR7, UR6, 0x18 ;  /* 0x0000000607067291 */ /* 0x000fce000f8ec0ff */
[----:B------:R-:W1:Y:S02]  /*39f0*/  LDS.U8 R0, [UR5+0x1c] ;  /* 0x00001c05ff007984 */ /* 0x000e640008000000 */
[----:B-1----:R-:W-:-:S13]  /*3a00*/  ISETP.NE.AND P0, PT, R0, RZ, PT ;  /* 0x000000ff0000720c */ /* 0x002fda0003f05270 */
[----:B------:R-:W-:Y:S05]  /*3a10*/  @P0 BRA `(.L_x_69) ;  /* 0x0000000400080947 */ /* 0x000fea0003800000 */
[----:B------:R-:W-:Y:S02]  /*3a20*/  UISETP.NE.U32.AND UP1, UPT, UR46, 0x1, UPT ;  /* 0x000000012e00788c */ /* 0x000fe4000bf25070 */
[----:B------:R-:W-:-:S07]  /*3a30*/  UIADD3 UR7, UPT, UPT, UR5, 0x8, URZ ;  /* 0x0000000805077890 */ /* 0x000fce000fffe0ff */
[----:B------:R-:W-:Y:S05]  /*3a40*/  BRA.U !UP1, `(.L_x_70) ;  /* 0x00000001099c7547 */ /* 0x000fea000b800000 */
[----:B------:R-:W-:Y:S01]  /*3a50*/  ELECT P0, URZ, PT ;  /* 0x0000000000ff782f */ /* 0x000fe20003800000 */
[----:B------:R-:W-:-:S12]  /*3a60*/  BSSY B0, `(.L_x_70) ;  /* 0x0000025000007945 */ /* 0x000fd80003800000 */
[----:B------:R-:W-:Y:S05]  /*3a70*/  @!P0 BRA `(.L_x_71) ;  /* 0x00000000008c8947 */ /* 0x000fea0003800000 */
[----:B------:R-:W-:-:S05]  /*3a80*/  UMOV UR4, 0x10 ;  /* 0x0000001000047882 */ /* 0x000fca0000000000 */
[----:B------:R-:W-:Y:S04]  /*3a90*/  DEPBAR.LE SB1, 0x36 ;  /* 0x00009d800000791a */ /* 0x000fe80000000000 */
[----:B------:R-:W1:Y:S02]  /*3aa0*/  UTCATOMSWS.2CTA.FIND_AND_SET.ALIGN UP0, UR4, UR4 ;  /* 0x00000004000475e3 */ /* 0x000e640008200800 */
[----:B-1----:R-:W-:Y:S01]  /*3ab0*/  MOV R11, UR4 ;  /* 0x00000004000b7c02 */ /* 0x002fe20008000f00 */
[----:B------:R-:W-:Y:S06]  /*3ac0*/  BRA.U UP0, `(.L_x_72) ;  /* 0x0000000100187547 */ /* 0x000fec000b800000 */
.L_x_73:
[----:B------:R-:W-:Y:S05]  /*3ad0*/  NANOSLEEP 0x64 ;  /* 0x000000640000795d */ /* 0x000fea0003800000 */
[----:B------:R-:W-:-:S05]  /*3ae0*/  UMOV UR4, 0x10 ;  /* 0x0000001000047882 */ /* 0x000fca0000000000 */
[----:B------:R-:W-:Y:S04]  /*3af0*/  DEPBAR.LE SB1, 0x36 ;  /* 0x00009d800000791a */ /* 0x000fe80000000000 */
[----:B------:R-:W1:Y:S02]  /*3b00*/  UTCATOMSWS.2CTA.FIND_AND_SET.ALIGN UP0, UR4, UR4 ;  /* 0x00000004000475e3 */ /* 0x000e640008200800 */
[----:B-1----:R-:W-:Y:S01]  /*3b10*/  MOV R11, UR4 ;  /* 0x00000004000b7c02 */ /* 0x002fe20008000f00 */
[----:B------:R-:W-:Y:S05]  /*3b20*/  BRA.U !UP0, `(.L_x_73) ;  /* 0xfffffffd08e87547 */ /* 0x000fea000b83ffff */
.L_x_72:
[----:B------:R-:W1:Y:S01]  /*3b30*/  LDS R7, [UR5+0x10] ;  /* 0x00001005ff077984 */ /* 0x000e620008000800 */
[----:B------:R-:W-:Y:S01]  /*3b40*/  IMAD.U32 R5, RZ, RZ, UR6 ;  /* 0x00000006ff057e24 */ /* 0x000fe2000f8e00ff */
[----:B------:R-:W-:-:S03]  /*3b50*/  MOV R4, UR45 ;  /* 0x0000002d00047c02 */ /* 0x000fc60008000f00 */
[----:B------:R-:W-:Y:S01]  /*3b60*/  VIADD R5, R5, 0x1f0 ;  /* 0x000001f005057836 */ /* 0x000fe20000000000 */
[----:B-1----:R-:W-:-:S04]  /*3b70*/  SHF.L.U32 R7, R7, 0x1f, RZ ;  /* 0x0000001f07077819 */ /* 0x002fc800000006ff */
[----:B------:R-:W1:Y:S02]  /*3b80*/  SYNCS.PHASECHK.TRANS64.TRYWAIT P0, [UR5+0x8], R7 ;  /* 0x00000807ff0075a7 */ /* 0x000e640008001105 */
[----:B-1----:R-:W-:Y:S05]  /*3b90*/  @P0 BRA `(.L_x_74) ;  /* 0x0000000000080947 */ /* 0x002fea0003800000 */
[----:B------:R-:W1:Y:S02]  /*3ba0*/  SYNCS.PHASECHK.TRANS64.TRYWAIT P0, [UR5+0x8], R7 ;  /* 0x00000807ff0075a7 */ /* 0x000e640008001105 */
[----:B-1----:R-:W-:Y:S05]  /*3bb0*/  @!P0 BRA `(.L_x_75) ;  /* 0x0000005000f88947 */ /* 0x002fea0003800000 */
.L_x_74:
[----:B-1----:R-:W-:Y:S01]  /*3bc0*/  HFMA2 R0, -RZ, RZ, 0, 5.9604644775390625e-08 ;  /* 0x00000001ff007431 */ /* 0x002fe200000001ff */
[----:B------:R-:W-:Y:S01]  /*3bd0*/  UPRMT UR4, UR45, 0x654, UR7 ;  /* 0x000006542d047896 */ /* 0x000fe20008000007 */
[----:B------:R-:W-:Y:S01]  /*3be0*/  IMAD.MOV.U32 R8, RZ, RZ, 0xffff ;  /* 0x0000ffffff087424 */ /* 0x000fe200078e00ff */
[----:B------:R-:W-:Y:S01]  /*3bf0*/  PRMT R4, R4, 0x654, R5 ;  /* 0x0000065404047816 */ /* 0x000fe20000000005 */
[----:B------:R-:W-:Y:S02]  /*3c00*/  IMAD.MOV.U32 R6, RZ, RZ, 0x4 ;  /* 0x00000004ff067424 */ /* 0x000fe400078e00ff */
[----:B------:R-:W-:Y:S01]  /*3c10*/  IMAD.SHL.U32 R9, R11, 0x20, RZ ;  /* 0x000000200b097824 */ /* 0x000fe200078e00ff */
[----:B------:R-:W-:Y:S02]  /*3c20*/  MOV R5, UR4 ;  /* 0x0000000400057c02 */ /* 0x000fe40008000f00 */
[-C--:B------:R-:W-:Y:S01]  /*3c30*/  SHF.L.U32 R8, R8, R11.reuse, RZ ;  /* 0x0000000b08087219 */ /* 0x080fe200000006ff */
[----:B------:R1:W-:Y:S01]  /*3c40*/  SYNCS.ARRIVE.TRANS64.RED RZ, [UR4], R6 ;  /* 0x00000006ffff79a7 */ /* 0x0003e20008000404 */
[----:B------:R-:W-:Y:S01]  /*3c50*/  SHF.L.U32 R7, R0, R11, RZ ;  /* 0x0000000b00077219 */ /* 0x000fe200000006ff */
[----:B------:R1:W-:Y:S04]  /*3c60*/  STS [UR6+0x1f0], R9 ;  /* 0x0001f009ff007988 */ /* 0x0003e80008000806 */
[----:B------:R1:W-:Y:S04]  /*3c70*/  STAS [R4.64], R11 ;  /* 0x0000000b04007dbd */ /* 0x0003e8000c0008ff */
[----:B------:R1:W-:Y:S04]  /*3c80*/  ATOMS.OR RZ, [UR5+0x14], R8 ;  /* 0x00001408ffff798c */ /* 0x0003e8000b000005 */
[----:B------:R1:W-:Y:S04]  /*3c90*/  ATOMS.OR RZ, [UR5+0x18], R7 ;  /* 0x00001807ffff798c */ /* 0x0003e8000b000005 */
[----:B------:R1:W-:Y:S02]  /*3ca0*/  ATOMS.XOR RZ, [UR5+0x10], R0 ;  /* 0x00001000ffff798c */ /* 0x0003e4000b800005 */
.L_x_71:
[----:B------:R-:W-:Y:S05]  /*3cb0*/  BSYNC B0 ;  /* 0x0000000000007941 */ /* 0x000fea0003800000 */
.L_x_70:
[----:B------:R-:W-:Y:S05]  /*3cc0*/  BRA.U UP1, `(.L_x_76) ;  /* 0x00000001016c7547 */ /* 0x000fea000b800000 */
[----:B------:R-:W-:-:S03]  /*3cd0*/  UMOV UR4, 0xffffffff ;  /* 0xffffffff00047882 */ /* 0x000fc60000000000 */
[----:B------:R-:W-:Y:S05]  /*3ce0*/  BRA.DIV UR4, `(.L_x_77) ;  /* 0x0000005204c47947 */ /* 0x000fea000b800000 */
[----:B------:R-:W-:-:S13]  /*3cf0*/  ELECT P0, URZ, PT ;  /* 0x0000000000ff782f */ /* 0x000fda0003800000 */
.L_x_187:
[----:B------:R-:W-:Y:S05]  /*3d00*/  @!P0 BRA `(.L_x_76) ;  /* 0x00000000005c8947 */ /* 0x000fea0003800000 */
[----:B-1----:R-:W1:Y:S02]  /*3d10*/  LDS R5, [UR5+0x10] ;  /* 0x00001005ff057984 */ /* 0x002e640008000800 */
[----:B-1----:R-:W-:-:S04]  /*3d20*/  SHF.L.U32 R5, R5, 0x1f, RZ ;  /* 0x0000001f05057819 */ /* 0x002fc800000006ff */
[----:B------:R-:W1:Y:S02]  /*3d30*/  SYNCS.PHASECHK.TRANS64.TRYWAIT P0, [UR5+0x8], R5 ;  /* 0x00000805ff0075a7 */ /* 0x000e640008001105 */
[----:B-1----:R-:W-:Y:S05]  /*3d40*/  @P0 BRA `(.L_x_78) ;  /* 0x0000000000080947 */ /* 0x002fea0003800000 */
[----:B------:R-:W1:Y:S02]  /*3d50*/  SYNCS.PHASECHK.TRANS64.TRYWAIT P0, [UR5+0x8], R5 ;  /* 0x00000805ff0075a7 */ /* 0x000e640008001105 */
[----:B-1----:R-:W-:Y:S05]  /*3d60*/  @!P0 BRA `(.L_x_79) ;  /* 0x0000005000c88947 */ /* 0x002fea0003800000 */
.L_x_78:
[----:B------:R-:W2:Y:S01]  /*3d70*/  LDS R7, [UR6+0x1f0] ;  /* 0x0001f006ff077984 */ /* 0x000ea20008000800 */
[----:B-1----:R-:W-:Y:S02]  /*3d80*/  HFMA2 R0, -RZ, RZ, 0, 5.9604644775390625e-08 ;  /* 0x00000001ff007431 */ /* 0x002fe400000001ff */
[----:B------:R-:W-:Y:S01]  /*3d90*/  IMAD.MOV.U32 R4, RZ, RZ, 0xffff ;  /* 0x0000ffffff047424 */ /* 0x000fe200078e00ff */
[----:B------:R-:W-:Y:S01]  /*3da0*/  UPRMT UR4, UR45, 0x654, UR7 ;  /* 0x000006542d047896 */ /* 0x000fe20008000007 */
[----:B--2---:R-:W-:-:S03]  /*3db0*/  IMAD.SHL.U32 R5, R7, 0x20, RZ ;  /* 0x0000002007057824 */ /* 0x004fc600078e00ff */
[-C--:B------:R-:W-:Y:S02]  /*3dc0*/  SHF.L.U32 R4, R4, R7.reuse, RZ ;  /* 0x0000000704047219 */ /* 0x080fe400000006ff */
[----:B------:R-:W-:Y:S01]  /*3dd0*/  SHF.L.U32 R7, R0, R7, RZ ;  /* 0x0000000700077219 */ /* 0x000fe200000006ff */
[----:B------:R2:W-:Y:S04]  /*3de0*/  STS [UR6+0x1f0], R5 ;  /* 0x0001f005ff007988 */ /* 0x0005e80008000806 */
[----:B------:R2:W-:Y:S04]  /*3df0*/  ATOMS.OR RZ, [UR5+0x14], R4 ;  /* 0x00001404ffff798c */ /* 0x0005e8000b000005 */
[----:B------:R2:W-:Y:S01]  /*3e00*/  ATOMS.OR RZ, [UR5+0x18], R7 ;  /* 0x00001807ffff798c */ /* 0x0005e2000b000005 */
[----:B------:R-:W-:Y:S03]  /*3e10*/  SYNCS.ARRIVE.TRANS64.RED.A1T0 RZ, [UR4], RZ ;  /* 0x000000ffffff79a7 */ /* 0x000fe60008100404 */
[----:B------:R2:W-:Y:S01]  /*3e20*/  ATOMS.XOR RZ, [UR5+0x10], R0 ;  /* 0x00001000ffff798c */ /* 0x0005e2000b800005 */
[----:B------:R-:W-:Y:S05]  /*3e30*/  BRA `(.L_x_76) ;  /* 0x0000000000107947 */ /* 0x000fea0003800000 */
.L_x_69:
[----:B------:R-:W-:Y:S02]  /*3e40*/  MOV R0, 0xffffffff ;  /* 0xffffffff00007802 */ /* 0x000fe40000000f00 */
[----:B------:R-:W-:-:S03]  /*3e50*/  MOV R4, 0x3e80 ;  /* 0x00003e8000047802 */ /* 0x000fc60000000f00 */
[----:B------:R1:W-:Y:S04]  /*3e60*/  STS [UR6+0x1f0], R0 ;  /* 0x0001f000ff007988 */ /* 0x0003e80008000806 */
[----:B-1---5:R-:W-:Y:S05]  /*3e70*/  CALL.REL.NOINC `($__internal_1_$__cuda_sm10x_tcgen05_guardrail_trap_phase_invalid_during_alloc) ;  /* 0x0000005800287944 */ /* 0x022fea0003c00000 */
.L_x_76:
[----:B------:R-:W-:Y:S05]  /*3e80*/  WARPSYNC.ALL ;  /* 0x0000000000007948 */ /* 0x000fea0003800000 */
[----:B------:R-:W3:Y:S01]  /*3e90*/  S2UR UR4, SR_CgaCtaId ;  /* 0x00000000000479c3 */ /* 0x000ee20000008800 */
[----:B------:R-:W-:Y:S01]  /*3ea0*/  UMOV UR26, 0x400 ;  /* 0x00000400001a7882 */ /* 0x000fe20000000000 */
[----:B------:R-:W-:-:S06]  /*3eb0*/  NOP ;  /* 0x0000000000007918 */ /* 0x000fcc0000000000 */
[----:B------:R-:W-:Y:S06]  /*3ec0*/  BAR.ARV 0x6, 0xa0 ;  /* 0x0182800000007b1d */ /* 0x000fec0000002000 */
[----:B------:R-:W4:Y:S01]  /*3ed0*/  LDCU UR6, c[0x0][0x38c] ;  /* 0x00007180ff0677ac */ /* 0x000f220008000800 */
[----:B------:R-:W-:Y:S01]  /*3ee0*/  LOP3.LUT R3, R3, 0xffff, RZ, 0xc0, !PT ;  /* 0x0000ffff03037812 */ /* 0x000fe200078ec0ff */
[----:B-1----:R-:W-:Y:S01]  /*3ef0*/  IMAD.MOV.U32 R9, RZ, RZ, 0x1 ;  /* 0x00000001ff097424 */ /* 0x002fe200078e00ff */
[----:B------:R-:W-:Y:S01]  /*3f00*/  LOP3.LUT R2, R2, 0xffff, RZ, 0xc0, !PT ;  /* 0x0000ffff02027812 */ /* 0x000fe200078ec0ff */
[----:B------:R-:W-:Y:S01]  /*3f10*/  IMAD.MOV.U32 R8, RZ, RZ, RZ ;  /* 0x000000ffff087224 */ /* 0x000fe200078e00ff */
[----:B------:R-:W-:Y:S01]  /*3f20*/  R2UR UR28, R3 ;  /* 0x00000000031c72ca */ /* 0x000fe200000e0000 */
[----:B------:R-:W-:Y:S01]  /*3f30*/  UMOV UR32, URZ ;  /* 0x000000ff00207c82 */ /* 0x000fe20008000000 */
[----:B------:R-:W-:-:S02]  /*3f40*/  R2UR UR42, R2 ;  /* 0x00000000022a72ca */ /* 0x000fc400000e0000 */
[----:B------:R-:W-:Y:S01]  /*3f50*/  CS2R R2, SRZ ;  /* 0x0000000000027805 */ /* 0x000fe2000001ff00 */
[----:B------:R-:W-:Y:S01]  /*3f60*/  UMOV UR23, URZ ;  /* 0x000000ff00177c82 */ /* 0x000fe20008000000 */
[----:B---3--:R-:W-:Y:S01]  /*3f70*/  ULEA UR26, UR4, UR26, 0x18 ;  /* 0x0000001a041a7291 */ /* 0x008fe2000f8ec0ff */
[----:B------:R-:W-:Y:S01]  /*3f80*/  UMOV UR22, URZ ;  /* 0x000000ff00167c82 */ /* 0x000fe20008000000 */
[----:B------:R-:W-:Y:S02]  /*3f90*/  UISETP.NE.AND UP3, UPT, UR46, URZ, UPT ;  /* 0x000000ff2e00728c */ /* 0x000fe4000bf65270 */
[----:B------:R-:W-:Y:S02]  /*3fa0*/  UIADD3 UR5, UPT, UPT, UR26, 0x6400, URZ ;  /* 0x000064001a057890 */ /* 0x000fe4000fffe0ff */
[----:B------:R-:W-:-:S03]  /*3fb0*/  UIADD3 UR4, UPT, UPT, UR26, 0x26400, URZ ;  /* 0x000264001a047890 */ /* 0x000fc6000fffe0ff */
[----:B--2---:R-:W1:Y:S01]  /*3fc0*/  LDS R0, [UR26+0x1f0] ;  /* 0x0001f01aff007984 */ /* 0x004e620008000800 */
[----:B----4-:R-:W-:Y:S02]  /*3fd0*/  UIADD3 UR6, UPT, UPT, UR6, 0x1f, URZ ;  /* 0x0000001f06067890 */ /* 0x010fe4000fffe0ff */
[----:B------:R-:W-:Y:S02]  /*3fe0*/  USHF.R.U32.HI UR5, URZ, 0x4, UR5 ;  /* 0x00000004ff057899 */ /* 0x000fe40008011605 */
[----:B------:R-:W-:Y:S02]  /*3ff0*/  USHF.R.S32.HI UR33, URZ, 0x1f, UR6 ;  /* 0x0000001fff217899 */ /* 0x000fe40008011406 */
[----:B------:R-:W-:Y:S02]  /*4000*/  USHF.R.U32.HI UR4, URZ, 0x4, UR4 ;  /* 0x00000004ff047899 */ /* 0x000fe40008011604 */
[----:B------:R-:W-:Y:S02]  /*4010*/  ULEA.HI UR33, UR33, UR6, URZ, 0x5 ;  /* 0x0000000621217291 */ /* 0x000fe4000f8f28ff */
[----:B------:R-:W-:-:S02]  /*4020*/  ULOP3.LUT UR5, UR5, 0x3fff, URZ, 0xc0, !UPT ;  /* 0x00003fff05057892 */ /* 0x000fc4000f8ec0ff */
[----:B------:R-:W-:Y:S02]  /*4030*/  USHF.R.S32.HI UR33, URZ, 0x5, UR33 ;  /* 0x00000005ff217899 */ /* 0x000fe40008011421 */
[----:B------:R-:W-:Y:S02]  /*4040*/  ULOP3.LUT UR30, UR4, 0x3fff, URZ, 0xc0, !UPT ;  /* 0x00003fff041e7892 */ /* 0x000fe4000f8ec0ff */
[----:B------:R-:W-:Y:S01]  /*4050*/  UISETP.LT.AND UP0, UPT, UR33, 0x1, UPT ;  /* 0x000000012100788c */ /* 0x000fe2000bf01270 */
[----:B------:R-:W-:Y:S01]  /*4060*/  UMOV UR40, 0x0 ;  /* 0x0000000000287882 */ /* 0x000fe20000000000 */
[----:B------:R-:W-:Y:S01]  /*4070*/  UMOV UR41, 0x8100910 ;  /* 0x0810091000297882 */ /* 0x000fe20000000000 */
[----:B------:R-:W-:Y:S02]  /*4080*/  ULOP3.LUT UR29, UR5, 0x10000, URZ, 0xfc, !UPT ;  /* 0x00010000051d7892 */ /* 0x000fe4000f8efcff */
[----:B------:R-:W-:Y:S02]  /*4090*/  ULOP3.LUT UR30, UR30, 0x10000, URZ, 0xfc, !UPT ;  /* 0x000100001e1e7892 */ /* 0x000fe4000f8efcff */
[----:B------:R-:W-:Y:S01]  /*40a0*/  USEL UR43, UR33, 0x1, !UP0 ;  /* 0x00000001212b7887 */ /* 0x000fe2000c000000 */
[----:B------:R-:W-:Y:S01]  /*40b0*/  UMOV UR38, 0x0 ;  /* 0x0000000000267882 */ /* 0x000fe20000000000 */
[----:B------:R-:W-:Y:S01]  /*40c0*/  UMOV UR39, 0x8100910 ;  /* 0x0810091000277882 */ /* 0x000fe20000000000 */
[----:B------:R-:W-:Y:S01]  /*40d0*/  UMOV UR36, 0x0 ;  /* 0x0000000000247882 */ /* 0x000fe20000000000 */
[----:B------:R-:W-:Y:S01]  /*40e0*/  UMOV UR37, 0x8100910 ;  /* 0x0810091000257882 */ /* 0x000fe20000000000 */
[----:B------:R-:W-:Y:S01]  /*40f0*/  UMOV UR34, 0x0 ;  /* 0x0000000000227882 */ /* 0x000fe20000000000 */
[----:B------:R-:W-:Y:S01]  /*4100*/  UMOV UR35, 0x8100910 ;  /* 0x0810091000237882 */ /* 0x000fe20000000000 */
[----:B-1----:R-:W-:-:S15]  /*4110*/  R2UR UR44, R0 ;  /* 0x00000000002c72ca */ /* 0x002fde00000e0000 */
.L_x_87:
[C---:B------:R-:W-:Y:S02]  /*4120*/  LEA R0, R8.reuse, UR26, 0x3 ;  /* 0x0000001a08007c11 */ /* 0x040fe4000f8e18ff */
[----:B------:R-:W-:Y:S02]  /*4130*/  SHF.L.U32 R5, R3, 0x1f, RZ ;  /* 0x0000001f03057819 */ /* 0x000fe400000006ff */
[----:B------:R-:W-:Y:S02]  /*4140*/  LEA R4, R8, UR26, 0x4 ;  /* 0x0000001a08047c11 */ /* 0x000fe4000f8e20ff */
[----:B------:R-:W1:Y:S02]  /*4150*/  SYNCS.PHASECHK.TRANS64.TRYWAIT P0, [R0+URZ+0x140], R5 ;  /* 0x00014005000075a7 */ /* 0x000e6400080011ff */
[----:B-1-3--:R-:W-:Y:S05]  /*4160*/  @!P0 BRA `(.L_x_80) ;  /* 0x0000004c00e08947 */ /* 0x00afea0003800000 */
.L_x_188:
[----:B-1----:R-:W1:Y:S01]  /*4170*/  LDS.128 R4, [R4+0x1d0] ;  /* 0x0001d00004047984 */ /* 0x002e620000000c00 */
[----:B------:R-:W-:Y:S02]  /*4180*/  VIADD R0, R0, 0x150 ;  /* 0x0000015000007836 */ /* 0x000fe40000000000 */
[----:B------:R-:W-:Y:S01]  /*4190*/  VIADD R8, R8, 0x1 ;  /* 0x0000000108087836 */ /* 0x000fe20000000000 */
[----:B------:R-:W-:Y:S01]  /*41a0*/  @!PT LDS RZ, [RZ] ;  /* 0x00000000fffff984 */ /* 0x000fe20000000800 */
[----:B------:R-:W-:Y:S01]  /*41b0*/  @!PT LDS RZ, [RZ] ;  /* 0x00000000fffff984 */ /* 0x000fe20000000800 */
[----:B------:R-:W-:Y:S01]  /*41c0*/  @!PT LDS RZ, [RZ] ;  /* 0x00000000fffff984 */ /* 0x000fe20000000800 */
[----:B------:R-:W-:Y:S01]  /*41d0*/  @!PT LDS RZ, [RZ] ;  /* 0x00000000fffff984 */ /* 0x000fe20000000800 */
[----:B------:R2:W-:Y:S06]  /*41e0*/  MEMBAR.ALL.CTA ;  /* 0x0000000000007992 */ /* 0x0005ec0000008000 */
[----:B--2---:R-:W2:Y:S01]  /*41f0*/  FENCE.VIEW.ASYNC.S ;  /* 0x00000000000073c6 */ /* 0x004ea20000000000 */
[----:B------:R-:W-:-:S04]  /*4200*/  PRMT R0, RZ, 0x654, R0 ;  /* 0x00000654ff007816 */ /* 0x000fc80000000000 */
[----:B--2---:R2:W-:Y:S01]  /*4210*/  SYNCS.ARRIVE.TRANS64.RED.A1T0 RZ, [R0+URZ], RZ ;  /* 0x000000ff00ff79a7 */ /* 0x0045e200081004ff */
[----:B-1----:R-:W-:Y:S01]  /*4220*/  LOP3.LUT P1, RZ, R6, 0x1, RZ, 0xc0, !PT ;  /* 0x0000000106ff7812 */ /* 0x002fe2000782c0ff */
[----:B--2---:R-:W-:-:S12]  /*4230*/  BRA.U UP3, `(.L_x_81) ;  /* 0x0000000503087547 */ /* 0x004fd8000b800000 */
[----:B------:R-:W1:Y:S01]  /*4240*/  LDCU UR4, c[0x0][0x38c] ;  /* 0x00007180ff0477ac */ /* 0x000e620008000800 */
[----:B------:R-:W-:Y:S02]  /*4250*/  PLOP3.LUT P2, PT, PT, PT, PT, 0x80, 0x8 ;  /* 0x000000000008781c */ /* 0x000fe40003f4f070 */
[----:B------:R-:W-:Y:S01]  /*4260*/  SHF.L.U32 R5, R9, 0x1f, RZ ;  /* 0x0000001f09057819 */ /* 0x000fe200000006ff */
[----:B------:R-:W-:Y:S02]  /*4270*/  ULEA UR31, UR32, UR26, 0x3 ;  /* 0x0000001a201f7291 */ /* 0x000fe4000f8e18ff */
[----:B------:R-:W-:Y:S02]  /*4280*/  ULEA UR11, UR32, UR44, 0x5 ;  /* 0x0000002c200b7291 */ /* 0x000fe4000f8e28ff */
[----:B-1----:R-:W-:-:S06]  /*4290*/  UISETP.GE.AND UP0, UPT, UR4, 0x1, UPT ;  /* 0x000000010400788c */ /* 0x002fcc000bf06270 */
[----:B------:R-:W-:-:S05]  /*42a0*/  PLOP3.LUT P0, PT, PT, PT, UP0, 0x80, 0x8 ;  /* 0x000000000008781c */ /* 0x000fca0003f0f008 */
[----:B------:R-:W-:-:S08]  /*42b0*/  @UP0 ULEA UR4, UR23, UR26, 0x3 ;  /* 0x0000001a17040291 */ /* 0x000fd0000f8e18ff */
[----:B------:R-:W-:-:S04]  /*42c0*/  @P0 SHF.L.U32 R0, R2, 0x1f, RZ ;  /* 0x0000001f02000819 */ /* 0x000fc800000006ff */
[----:B------:R1:W2:Y:S01]  /*42d0*/  @P0 SYNCS.PHASECHK.TRANS64.TRYWAIT P2, [UR4], R0 ;  /* 0x00000000ff0005a7 */ /* 0x0002a20008041104 */
[----:B------:R-:W3:Y:S02]  /*42e0*/  SYNCS.PHASECHK.TRANS64.TRYWAIT P0, [UR31+0x180], R5 ;  /* 0x00018005ff0075a7 */ /* 0x000ee4000800111f */
[----:B-123--:R-:W-:Y:S05]  /*42f0*/  @!P0 BRA `(.L_x_82) ;  /* 0x0000004c00908947 */ /* 0x00efea0003800000 */
.L_x_190:
[----:B------:R-:W-:Y:S01]  /*4300*/  UMOV UR27, UR22 ;  /* 0x00000016001b7c82 */ /* 0x000fe20008000000 */
[----:B------:R-:W-:Y:S05]  /*4310*/  BRA.U !UP0, `(.L_x_83) ;  /* 0x0000000108c07547 */ /* 0x000fea000b800000 */
[----:B------:R-:W-:Y:S02]  /*4320*/  UIADD3 UR27, UPT, UPT, UR43, UR22, URZ ;  /* 0x000000162b1b7290 */ /* 0x000fe4000fffe0ff */
[----:B------:R-:W-:Y:S01]  /*4330*/  UPLOP3.LUT UP2, UPT, UPT, UPT, UPT, 0x40, 0x4 ;  /* 0x000000000004789c */ /* 0x000fe20003f4e870 */
[----:B------:R-:W-:Y:S01]  /*4340*/  UMOV UR24, UR33 ;  /* 0x0000002100187c82 */ /* 0x000fe20008000000 */
[----:B------:R-:W-:-:S09]  /*4350*/  UMOV UR10, UR23 ;  /* 0x00000017000a7c82 */ /* 0x000fd20008000000 */
.L_x_86:
[----:B--2---:R-:W-:Y:S01]  /*4360*/  ULEA UR5, UR10, UR26, 0x3 ;  /* 0x0000001a0a057291 */ /* 0x004fe2000f8e18ff */
[----:B---3--:R-:W-:Y:S11]  /*4370*/  @P2 BRA `(.L_x_84) ;  /* 0x00000000000c2947 */ /* 0x008ff60003800000 */
[----:B-1----:R-:W-:Y:S04]  /*4380*/  SHF.L.U32 R5, R2, 0x1f, RZ ;  /* 0x0000001f02057819 */ /* 0x002fe800000006ff */
[----:B------:R-:W1:Y:S02]  /*4390*/  SYNCS.PHASECHK.TRANS64.TRYWAIT P0, [UR5], R5 ;  /* 0x00000005ff0075a7 */ /* 0x000e640008001105 */
[----:B-1----:R-:W-:Y:S05]  /*43a0*/  @!P0 BRA `(.L_x_85) ;  /* 0x0000004c007c8947 */ /* 0x002fea0003800000 */
.L_x_84:
[----:B------:R-:W-:Y:S01]  /*43b0*/  UISETP.NE.AND UP0, UPT, UR24, 0x1, UPT ;  /* 0x000000011800788c */ /* 0x000fe2000bf05270 */
[----:B------:R-:W-:Y:S01]  /*43c0*/  PLOP3.LUT P2, PT, PT, PT, PT, 0x80, 0x8 ;  /* 0x000000000008781c */ /* 0x000fe20003f4f070 */
[----:B------:R-:W-:Y:S02]  /*43d0*/  UIADD3 UR4, UPT, UPT, UR10, 0x1, URZ ;  /* 0x000000010a047890 */ /* 0x000fe4000fffe0ff */
[----:B------:R-:W-:Y:S02]  /*43e0*/  UIADD3 UR25, UPT, UPT, UR5, 0x80, URZ ;  /* 0x0000008005197890 */ /* 0x000fe4000fffe0ff */
[----:B------:R-:W-:Y:S01]  /*43f0*/  UISETP.NE.AND UP1, UPT, UR4, 0x10, UPT ;  /* 0x000000100400788c */ /* 0x000fe2000bf25270 */
[----:B------:R-:W-:Y:S01]  /*4400*/  PLOP3.LUT P0, PT, PT, PT, UP0, 0x80, 0x8 ;  /* 0x000000000008781c */ /* 0x000fe20003f0f008 */
[----:B------:R-:W-:Y:S02]  /*4410*/  UIADD3 UR22, UPT, UPT, UR22, 0x1, URZ ;  /* 0x0000000116167890 */ /* 0x000fe4000fffe0ff */
[----:B------:R-:W-:Y:S02]  /*4420*/  USEL UR6, URZ, 0x1, UP1 ;  /* 0x00000001ff067887 */ /* 0x000fe40008800000 */
[----:B------:R-:W-:Y:S02]  /*4430*/  USEL UR23, UR4, URZ, UP1 ;  /* 0x000000ff04177287 */ /* 0x000fe40008800000 */
[----:B------:R-:W-:Y:S02]  /*4440*/  UIADD3 UR24, UPT, UPT, UR24, -0x1, URZ ;  /* 0xffffffff18187890 */ /* 0x000fe4000fffe0ff */
[----:B------:R-:W-:Y:S01]  /*4450*/  @UP0 ULEA UR4, UR23, UR26, 0x3 ;  /* 0x0000001a17040291 */ /* 0x000fe2000f8e18ff */
[----:B------:R-:W-:Y:S01]  /*4460*/  LOP3.LUT R2, R2, UR6, RZ, 0x3c, !PT ;  /* 0x0000000602027c12 */ /* 0x000fe2000f8e3cff */
[----:B------:R-:W-:Y:S02]  /*4470*/  ULEA UR6, UR10, UR30, 0x8 ;  /* 0x0000001e0a067291 */ /* 0x000fe4000f8e40ff */
[----:B------:R-:W-:Y:S01]  /*4480*/  UISETP.NE.AND UP0, UPT, UR22, UR27, UPT ;  /* 0x0000001b1600728c */ /* 0x000fe2000bf05270 */
[----:B-1----:R-:W-:Y:S01]  /*4490*/  @P0 SHF.L.U32 R0, R2, 0x1f, RZ ;  /* 0x0000001f02000819 */ /* 0x002fe200000006ff */
[----:B------:R-:W-:Y:S02]  /*44a0*/  UIADD3 UR20, UPT, UPT, UR6, 0x2, URZ ;  /* 0x0000000206147890 */ /* 0x000fe4000fffe0ff */
[----:B------:R-:W-:Y:S01]  /*44b0*/  UIADD3 UR16, UPT, UPT, UR6, 0x4, URZ ;  /* 0x0000000406107890 */ /* 0x000fe2000fffe0ff */
[----:B------:R2:W3:Y:S01]  /*44c0*/  @P0 SYNCS.PHASECHK.TRANS64.TRYWAIT P2, [UR4], R0 ;  /* 0x00000000ff0005a7 */ /* 0x0004e20008041104 */
[----:B------:R-:W-:Y:S02]  /*44d0*/  ULEA UR4, UR10, UR29, 0x9 ;  /* 0x0000001d0a047291 */ /* 0x000fe4000f8e48ff */
[----:B------:R-:W-:Y:S02]  /*44e0*/  UIADD3 UR12, UPT, UPT, UR6, 0x6, URZ ;  /* 0x00000006060c7890 */ /* 0x000fe4000fffe0ff */
[----:B------:R-:W-:Y:S02]  /*44f0*/  UIADD3 UR18, UPT, UPT, UR4, 0x2, URZ ;  /* 0x0000000204127890 */ /* 0x000fe4000fffe0ff */
[----:B------:R-:W-:Y:S02]  /*4500*/  UIADD3 UR14, UPT, UPT, UR4, 0x4, URZ ;  /* 0x00000004040e7890 */ /* 0x000fe4000fffe0ff */
[----:B------:R-:W-:Y:S01]  /*4510*/  UIADD3 UR8, UPT, UPT, UR4, 0x6, URZ ;  /* 0x0000000604087890 */ /* 0x000fe2000fffe0ff */
[----:B------:R-:W-:Y:S01]  /*4520*/  UMOV UR7, 0x40004040 ;  /* 0x4000404000077882 */ /* 0x000fe20000000000 */
[----:B------:R-:W-:Y:S01]  /*4530*/  UMOV UR5, 0x40004040 ;  /* 0x4000404000057882 */ /* 0x000fe20000000000 */
[----:B------:R-:W-:Y:S01]  /*4540*/  UMOV UR21, 0x40004040 ;  /* 0x4000404000157882 */ /* 0x000fe20000000000 */
[----:B------:R2:W-:Y:S01]  /*4550*/  UTCHMMA.2CTA gdesc[UR4], gdesc[UR6], tmem[UR11], tmem[UR40], idesc[UR41], UP2 ;  /* 0x00ff2806040075ea */ /* 0x0005e2000920000b */
[----:B------:R-:W-:Y:S01]  /*4560*/  UPLOP3.LUT UP2, UPT, UPT, UPT, UPT, 0x80, 0x8 ;  /* 0x000000000008789c */ /* 0x000fe20003f4f070 */
[----:B------:R-:W-:Y:S01]  /*4570*/  UMOV UR19, 0x40004040 ;  /* 0x4000404000137882 */ /* 0x000fe20000000000 */
[----:B------:R-:W-:Y:S01]  /*4580*/  UMOV UR17, 0x40004040 ;  /* 0x4000404000117882 */ /* 0x000fe20000000000 */
[----:B------:R2:W-:Y:S01]  /*4590*/  UTCHMMA.2CTA gdesc[UR18], gdesc[UR20], tmem[UR11], tmem[UR38], idesc[UR39], UPT ;  /* 0x00ff2614120075ea */ /* 0x0005e2000ba0000b */
[----:B------:R-:W-:Y:S01]  /*45a0*/  UMOV UR15, 0x40004040 ;  /* 0x40004040000f7882 */ /* 0x000fe20000000000 */
[----:B------:R-:W-:Y:S01]  /*45b0*/  UMOV UR13, 0x40004040 ;  /* 0x40004040000d7882 */ /* 0x000fe20000000000 */
[----:B------:R-:W-:Y:S01]  /*45c0*/  UMOV UR9, 0x40004040 ;  /* 0x4000404000097882 */ /* 0x000fe20000000000 */
[----:B------:R2:W-:Y:S01]  /*45d0*/  UTCHMMA.2CTA gdesc[UR14], gdesc[UR16], tmem[UR11], tmem[UR36], idesc[UR37], UPT ;  /* 0x00ff24100e0075ea */ /* 0x0005e2000ba0000b */
[----:B------:R2:W-:Y:S01]  /*45e0*/  UTCHMMA.2CTA gdesc[UR8], gdesc[UR12], tmem[UR11], tmem[UR34], idesc[UR35], UPT ;  /* 0x00ff220c080075ea */ /* 0x0005e2000ba0000b */
[----:B------:R2:W-:Y:S01]  /*45f0*/  UTCBAR.2CTA.MULTICAST [UR25], URZ, UR28 ;  /* 0x000000ff190073e9 */ /* 0x0005e2000820081c */
[----:B------:R-:W-:Y:S01]  /*4600*/  UMOV UR10, UR23 ;  /* 0x00000017000a7c82 */ /* 0x000fe20008000000 */
[----:B------:R-:W-:Y:S05]  /*4610*/  BRA.U UP0, `(.L_x_86) ;  /* 0xfffffffd00507547 */ /* 0x000fea000b83ffff */
.L_x_83:
[----:B--2---:R-:W-:Y:S01]  /*4620*/  UIADD3 UR4, UPT, UPT, UR31, 0x160, URZ ;  /* 0x000001601f047890 */ /* 0x004fe2000fffe0ff */
[----:B------:R-:W-:-:S08]  /*4630*/  UMOV UR22, UR27 ;  /* 0x0000001b00167c82 */ /* 0x000fd00008000000 */
[----:B------:R2:W-:Y:S01]  /*4640*/  UTCBAR.2CTA.MULTICAST [UR4], URZ, UR42 ;  /* 0x000000ff040073e9 */ /* 0x0005e2000820082a */
[----:B------:R-:W-:Y:S02]  /*4650*/  NOP ;  /* 0x0000000000007918 */ /* 0x000fe40000000000 */
.L_x_81:
[----:B--2---:R-:W-:Y:S01]  /*4660*/  UIADD3 UR4, UPT, UPT, UR32, 0x1, URZ ;  /* 0x0000000120047890 */ /* 0x004fe2000fffe0ff */
[----:B------:R-:W-:-:S03]  /*4670*/  ISETP.NE.AND P0, PT, R8, 0x2, PT ;  /* 0x000000020800780c */ /* 0x000fc60003f05270 */
[----:B------:R-:W-:Y:S01]  /*4680*/  UISETP.NE.AND UP0, UPT, UR4, 0x4, UPT ;  /* 0x000000040400788c */ /* 0x000fe2000bf05270 */
[----:B-1----:R-:W-:Y:S02]  /*4690*/  SEL R0, RZ, 0x1, P0 ;  /* 0x00000001ff007807 */ /* 0x002fe40000000000 */
[----:B------:R-:W-:Y:S01]  /*46a0*/  SEL R8, R8, RZ, P0 ;  /* 0x000000ff08087207 */ /* 0x000fe20000000000 */
[----:B------:R-:W-:Y:S01]  /*46b0*/  USEL UR5, URZ, 0x1, UP0 ;  /* 0x00000001ff057887 */ /* 0x000fe20008000000 */
[----:B------:R-:W-:Y:S01]  /*46c0*/  LOP3.LUT R3, R3, R0, RZ, 0x3c, !PT ;  /* 0x0000000003037212 */ /* 0x000fe200078e3cff */
[----:B------:R-:W-:-:S04]  /*46d0*/  USEL UR32, UR4, URZ, UP0 ;  /* 0x000000ff04207287 */ /* 0x000fc80008000000 */
[----:B------:R-:W-:Y:S01]  /*46e0*/  LOP3.LUT R9, R9, UR5, RZ, 0x3c, !PT ;  /* 0x0000000509097c12 */ /* 0x000fe2000f8e3cff */
[----:B------:R-:W-:Y:S07]  /*46f0*/  @P1 BRA `(.L_x_87) ;  /* 0xfffffff800881947 */ /* 0x000fee000383ffff */
[----:B------:R-:W1:Y:S01]  /*4700*/  S2UR UR8, SR_CgaCtaId ;  /* 0x00000000000879c3 */ /* 0x000e620000008800 */
[----:B------:R-:W-:Y:S01]  /*4710*/  ELECT P0, URZ, PT ;  /* 0x0000000000ff782f */ /* 0x000fe20003800000 */
[----:B------:R-:W-:Y:S01]  /*4720*/  HFMA2 R0, -RZ, RZ, 0, 5.9604644775390625e-08 ;  /* 0x00000001ff007431 */ /* 0x000fe200000001ff */
[----:B------:R-:W-:-:S05]  /*4730*/  UMOV UR4, 0x40 ;  /* 0x0000004000047882 */ /* 0x000fca0000000000 */
[----:B------:R-:W-:Y:S01]  /*4740*/  UVIRTCOUNT.DEALLOC.SMPOOL 0x80 ;  /* 0x000000800000784c */ /* 0x000fe20000000000 */
[----:B------:R-:W-:Y:S02]  /*4750*/  UISETP.NE.AND UP1, UPT, UR46, URZ, UPT ;  /* 0x000000ff2e00728c */ /* 0x000fe4000bf25270 */
[----:B-1----:R-:W-:-:S09]  /*4760*/  ULEA UR8, UR8, UR4, 0x18 ;  /* 0x0000000408087291 */ /* 0x002fd2000f8ec0ff */
[----:B------:R1:W-:Y:S01]  /*4770*/  @P0 STS.U8 [UR8+0x1c], R0 ;  /* 0x00001c00ff000988 */ /* 0x0003e20008000008 */
[----:B------:R-:W-:Y:S05]  /*4780*/  BRA.U UP1, `(.L_x_88) ;  /* 0x0000000101a07547 */ /* 0x000fea000b800000 */
[----:B------:R-:W-:Y:S01]  /*4790*/  UIADD3 UR7, UPT, UPT, UR26, 0x180, URZ ;  /* 0x000001801a077890 */ /* 0x000fe2000fffe0ff */
[----:B------:R-:W-:-:S03]  /*47a0*/  SHF.L.U32 R3, R9, 0x1f, RZ ;  /* 0x0000001f09037819 */ /* 0x000fc600000006ff */
[----:B------:R-:W-:-:S09]  /*47b0*/  ULEA UR4, UR32, UR7, 0x3 ;  /* 0x0000000720047291 */ /* 0x000fd2000f8e18ff */
[----:B------:R-:W2:Y:S02]  /*47c0*/  SYNCS.PHASECHK.TRANS64.TRYWAIT P0, [UR4], R3 ;  /* 0x00000003ff0075a7 */ /* 0x000ea40008001104 */
[----:B--2---:R-:W-:Y:S05]  /*47d0*/  @!P0 BRA `(.L_x_89) ;  /* 0x0000004800888947 */ /* 0x004fea0003800000 */
.L_x_193:
        /* <DEDUP_REMOVED lines=9> */
.L_x_195:
        /* <DEDUP_REMOVED lines=9> */
.L_x_197:
[----:B------:R-:W-:-:S04]  /*4900*/  UIADD3 UR4, UPT, UPT, UR4, 0x1, URZ ;  /* 0x0000000104047890 */ /* 0x000fc8000fffe0ff */
[----:B------:R-:W-:-:S04]  /*4910*/  UISETP.NE.AND UP0, UPT, UR4, 0x4, UPT ;  /* 0x000000040400788c */ /* 0x000fc8000bf05270 */
[----:B------:R-:W-:Y:S02]  /*4920*/  USEL UR5, URZ, 0x1, UP0 ;  /* 0x00000001ff057887 */ /* 0x000fe40008000000 */
[----:B------:R-:W-:-:S04]  /*4930*/  USEL UR4, UR4, URZ, UP0 ;  /* 0x000000ff04047287 */ /* 0x000fc80008000000 */
[----:B------:R-:W-:Y:S01]  /*4940*/  ULEA UR4, UR4, UR7, 0x3 ;  /* 0x0000000704047291 */ /* 0x000fe2000f8e18ff */
[----:B-1----:R-:W-:-:S04]  /*4950*/  LOP3.LUT R3, R2, UR5, RZ, 0x3c, !PT ;  /* 0x0000000502037c12 */ /* 0x002fc8000f8e3cff */
[----:B------:R-:W-:Y:S01]  /*4960*/  SHF.L.U32 R3, R3, 0x1f, RZ ;  /* 0x0000001f03037819 */ /* 0x000fe200000006ff */
[----:B------:R-:W-:-:S04]  /*4970*/  IMAD.U32 R0, RZ, RZ, UR4 ;  /* 0x00000004ff007e24 */ /* 0x000fc8000f8e00ff */
[----:B------:R1:W2:Y:S03]  /*4980*/  SYNCS.PHASECHK.TRANS64.TRYWAIT P0, [R0+URZ], R3 ;  /* 0x00000003000075a7 */ /* 0x0002a600080011ff */
[----:B--2---:R-:W-:Y:S05]  /*4990*/  @!P0 NANOSLEEP.SYNCS 0x989680 ;  /* 0x009896800000895d */ /* 0x004fea0003900000 */
[----:B------:R-:W2:Y:S02]  /*49a0*/  @!P0 SYNCS.PHASECHK.TRANS64 P0, [R0+URZ], R3 ;  /* 0x00000003000085a7 */ /* 0x000ea400080010ff */
[----:B--2---:R-:W-:Y:S05]  /*49b0*/  @P0 BRA `(.L_x_92) ;  /* 0x0000000000200947 */ /* 0x004fea0003800000 */
.L_x_93:
[----:B--2---:R2:W4:Y:S02]  /*49c0*/  SYNCS.PHASECHK.TRANS64.TRYWAIT P0, [R0+URZ], R3 ;  /* 0x00000003000075a7 */ /* 0x00452400080011ff */
[----:B----4-:R-:W-:Y:S05]  /*49d0*/  @!P0 NANOSLEEP.SYNCS 0x989680 ;  /* 0x009896800000895d */ /* 0x010fea0003900000 */
[----:B------:R-:W4:Y:S02]  /*49e0*/  @!P0 SYNCS.PHASECHK.TRANS64 P0, [R0+URZ], R3 ;  /* 0x00000003000085a7 */ /* 0x000f2400080010ff */
[----:B----4-:R-:W-:Y:S05]  /*49f0*/  @!P0 BRA `(.L_x_93) ;  /* 0xfffffffc00f08947 */ /* 0x010fea000383ffff */
[----:B------:R-:W-:Y:S05]  /*4a00*/  BRA `(.L_x_92) ;  /* 0x00000000000c7947 */ /* 0x000fea0003800000 */
.L_x_88:
[----:B------:R-:W-:-:S04]  /*4a10*/  UIADD3 UR4, UPT, UPT, UR26, 0x1c0, URZ ;  /* 0x000001c01a047890 */ /* 0x000fc8000fffe0ff */
[----:B------:R-:W-:-:S09]  /*4a20*/  UPRMT UR4, UR45, 0x654, UR4 ;  /* 0x000006542d047896 */ /* 0x000fd20008000004 */
[----:B------:R-:W-:Y:S03]  /*4a30*/  SYNCS.ARRIVE.TRANS64.RED.A1T0 RZ, [UR4], RZ ;  /* 0x000000ffffff79a7 */ /* 0x000fe60008100404 */
.L_x_92:
[----:B-12---:R-:W-:Y:S01]  /*4a40*/  SHF.L.U32 R3, RZ, 0x1f, RZ ;  /* 0x0000001fff037819 */ /* 0x006fe200000006ff */
[----:B------:R-:W-:Y:S01]  /*4a50*/  UIADD3 UR4, UPT, UPT, UR26, 0x1c0, URZ ;  /* 0x000001c01a047890 */ /* 0x000fe2000fffe0ff */
[----:B------:R-:W-:Y:S02]  /*4a60*/  PLOP3.LUT P0, PT, PT, PT, UP1, 0x80, 0x8 ;  /* 0x000000000008781c */ /* 0x000fe40003f0f018 */
[----:B------:R-:W1:Y:S02]  /*4a70*/  SYNCS.PHASECHK.TRANS64.TRYWAIT P1, [UR26+0x1c0], R3 ;  /* 0x0001c003ff0075a7 */ /* 0x000e64000802111a */
[----:B-1----:R-:W-:Y:S09]  /*4a80*/  @!P1 BRA `(.L_x_94) ;  /* 0x0000004800249947 */ /* 0x002ff20003800000 */
.L_x_199:
[----:B------:R-:W-:Y:S01]  /*4a90*/  @!UP1 UPRMT UR4, UR45, 0x654, UR4 ;  /* 0x000006542d049896 */ /* 0x000fe20008000004 */
[----:B------:R-:W-:Y:S01]  /*4aa0*/  UMOV UR5, 0xffff ;  /* 0x0000ffff00057882 */ /* 0x000fe20000000000 */
[----:B------:R-:W-:-:S07]  /*4ab0*/  UMOV UR6, 0x1 ;  /* 0x0000000100067882 */ /* 0x000fce0000000000 */
[----:B------:R-:W-:Y:S01]  /*4ac0*/  @!P0 SYNCS.ARRIVE.TRANS64.RED.A1T0 RZ, [UR4], RZ ;  /* 0x000000ffffff89a7 */ /* 0x000fe20008100404 */
[----:B------:R-:W-:Y:S01]  /*4ad0*/  NOP ;  /* 0x0000000000007918 */ /* 0x000fe20000000000 */
[----:B-1----:R-:W1:Y:S01]  /*4ae0*/  LDS R0, [UR8+0x14] ;  /* 0x00001408ff007984 */ /* 0x002e620008000800 */
[----:B------:R-:W-:-:S04]  /*4af0*/  ULOP3.LUT UR4, UR44, 0xffff, URZ, 0xc0, !UPT ;  /* 0x0000ffff2c047892 */ /* 0x000fc8000f8ec0ff */
[----:B------:R-:W-:-:S04]  /*4b00*/  USHF.R.U32.HI UR4, URZ, 0x5, UR4 ;  /* 0x00000005ff047899 */ /* 0x000fc80008011604 */
[----:B------:R-:W-:Y:S02]  /*4b10*/  USHF.L.U32 UR5, UR5, UR4, URZ ;  /* 0x0000000405057299 */ /* 0x000fe400080006ff */
[----:B------:R-:W-:-:S04]  /*4b20*/  USHF.L.U32 UR4, UR6, UR4, URZ ;  /* 0x0000000406047299 */ /* 0x000fc800080006ff */
[----:B-1----:R-:W-:-:S04]  /*4b30*/  LOP3.LUT R0, R0, UR5, RZ, 0xc0, !PT ;  /* 0x0000000500007c12 */ /* 0x002fc8000f8ec0ff */
[----:B------:R-:W-:-:S13]  /*4b40*/  ISETP.NE.AND P0, PT, R0, UR5, PT ;  /* 0x0000000500007c0c */ /* 0x000fda000bf05270 */
[----:B------:R-:W-:Y:S05]  /*4b50*/  @P0 BRA `(.L_x_95) ;  /* 0x0000000000580947 */ /* 0x000fea0003800000 */
[----:B------:R-:W1:Y:S02]  /*4b60*/  LDS R0, [UR8+0x18] ;  /* 0x00001808ff007984 */ /* 0x000e640008000800 */
[----:B-1----:R-:W-:-:S04]  /*4b70*/  LOP3.LUT R0, R0, UR4, RZ, 0xc0, !PT ;  /* 0x0000000400007c12 */ /* 0x002fc8000f8ec0ff */
[----:B------:R-:W-:-:S13]  /*4b80*/  ISETP.NE.AND P0, PT, R0, UR4, PT ;  /* 0x0000000400007c0c */ /* 0x000fda000bf05270 */
[----:B------:R-:W-:Y:S05]  /*4b90*/  @P0 BRA `(.L_x_96) ;  /* 0x00000000003c0947 */ /* 0x000fea0003800000 */
[----:B------:R-:W1:Y:S01]  /*4ba0*/  S2R R2, SR_LANEID ;  /* 0x0000000000027919 */ /* 0x000e620000000000 */
[----:B------:R-:W-:Y:S01]  /*4bb0*/  ULOP3.LUT UR5, URZ, UR5, URZ, 0x33, !UPT ;  /* 0x00000005ff057292 */ /* 0x000fe2000f8e33ff */
[----:B------:R-:W-:Y:S01]  /*4bc0*/  LOP3.LUT R4, RZ, UR4, RZ, 0x33, !PT ;  /* 0x00000004ff047c12 */ /* 0x000fe2000f8e33ff */
[----:B------:R-:W-:Y:S02]  /*4bd0*/  VOTEU.ANY UR4, UPT, PT ;  /* 0x0000000000047886 */ /* 0x000fe400038e0100 */
[----:B------:R-:W-:Y:S01]  /*4be0*/  UFLO.U32 UR4, UR4 ;  /* 0x00000004000472bd */ /* 0x000fe200080e0000 */
[----:B------:R-:W2:Y:S01]  /*4bf0*/  REDUX UR6, R4 ;  /* 0x00000000040673c4 */ /* 0x000ea20000000000 */
[----:B------:R-:W-:-:S06]  /*4c00*/  IMAD.U32 R0, RZ, RZ, UR5 ;  /* 0x00000005ff007e24 */ /* 0x000fcc000f8e00ff */
[----:B------:R4:W-:Y:S01]  /*4c10*/  UTCATOMSWS.AND URZ, UR5 ;  /* 0x0000000500ff79e3 */ /* 0x0009e20008000000 */
[----:B------:R-:W3:Y:S01]  /*4c20*/  REDUX UR7, R0 ;  /* 0x00000000000773c4 */ /* 0x000ee20000000000 */
[----:B-1----:R-:W-:Y:S01]  /*4c30*/  ISETP.EQ.U32.AND P0, PT, R2, UR4, PT ;  /* 0x0000000402007c0c */ /* 0x002fe2000bf02070 */
[----:B--2---:R-:W-:Y:S01]  /*4c40*/  IMAD.U32 R2, RZ, RZ, UR6 ;  /* 0x00000006ff027e24 */ /* 0x004fe2000f8e00ff */
[----:B---3--:R-:W-:-:S11]  /*4c50*/  MOV R3, UR7 ;  /* 0x0000000700037c02 */ /* 0x008fd60008000f00 */
[----:B------:R4:W-:Y:S04]  /*4c60*/  @P0 ATOMS.AND RZ, [UR8+0x14], R3 ;  /* 0x00001403ffff098c */ /* 0x0009e8000a800008 */
[----:B------:R4:W-:Y:S01]  /*4c70*/  @P0 ATOMS.AND RZ, [UR8+0x18], R2 ;  /* 0x00001802ffff098c */ /* 0x0009e2000a800008 */
[----:B------:R-:W-:Y:S05]  /*4c80*/  BRA `(.L_x_97) ;  /* 0x0000000000147947 */ /* 0x000fea0003800000 */
.L_x_96:
[----:B------:R-:W-:Y:S02]  /*4c90*/  MOV R2, 0x4cb0 ;  /* 0x00004cb000027802 */ /* 0x000fe40000000f00 */
[----:B---3-5:R-:W-:Y:S05]  /*4ca0*/  CALL.REL.NOINC `($__internal_0_$__cuda_sm10x_tcgen05_guardrail_trap_col_being_dealloced_not_returned_by_alloc) ;  /* 0x0000004800907944 */ /* 0x028fea0003c00000 */
[----:B------:R-:W-:Y:S05]  /*4cb0*/  BRA `(.L_x_97) ;  /* 0x0000000000087947 */ /* 0x000fea0003800000 */
.L_x_95:
[----:B------:R-:W-:Y:S02]  /*4cc0*/  MOV R2, 0x4ce0 ;  /* 0x00004ce000027802 */ /* 0x000fe40000000f00 */
[----:B---3-5:R-:W-:Y:S05]  /*4cd0*/  CALL.REL.NOINC `($__internal_2_$__cuda_sm10x_tcgen05_guardrail_trap_unallocated_columns_being_dealloced) ;  /* 0x00000048009c7944 */ /* 0x028fea0003c00000 */
.L_x_97:
[----:B------:R-:W-:Y:S01]  /*4ce0*/  NOP ;  /* 0x0000000000007918 */ /* 0x000fe20000000000 */
[----:B----4-:R-:W-:Y:S05]  /*4cf0*/  EXIT ;  /* 0x000000000000794d */ /* 0x010fea0003800000 */
.L_x_68:
[----:B------:R-:W-:-:S09]  /*4d00*/  UISETP.NE.OR UP0, UPT, UR13, 0x3, !UP3 ;  /* 0x000000030d00788c */ /* 0x000fd2000df05670 */
[----:B------:R-:W-:Y:S05]  /*4d10*/  BRA.U UP0, `(.L_x_98) ;  /* 0x0000001100347547 */ /* 0x000fea000b800000 */
[----:B------:R-:W1:Y:S01]  /*4d20*/  S2UR UR6, SR_CgaCtaId ;  /* 0x00000000000679c3 */ /* 0x000e620000008800 */
[----:B------:R-:W2:Y:S01]  /*4d30*/  LDCU UR37, c[0x0][0x370] ;  /* 0x00006e00ff2577ac */ /* 0x000ea20008000800 */
[----:B------:R-:W-:Y:S02]  /*4d40*/  HFMA2 R13, -RZ, RZ, 0, 0 ;  /* 0x00000000ff0d7431 */ /* 0x000fe400000001ff */
[----:B------:R-:W-:Y:S01]  /*4d50*/  IMAD.MOV.U32 R15, RZ, RZ, 0x1 ;  /* 0x00000001ff0f7424 */ /* 0x000fe200078e00ff */
[----:B------:R-:W-:Y:S01]  /*4d60*/  MOV R7, 0x2000 ;  /* 0x0000200000077802 */ /* 0x000fe20000000f00 */
[----:B------:R-:W2:Y:S01]  /*4d70*/  LDCU.128 UR32, c[0x0][0xb10] ;  /* 0x00016200ff2077ac */ /* 0x000ea20008000c00 */
[----:B------:R-:W-:Y:S01]  /*4d80*/  IMAD.MOV.U32 R14, RZ, RZ, RZ ;  /* 0x000000ffff0e7224 */ /* 0x000fe200078e00ff */
[----:B------:R-:W3:Y:S01]  /*4d90*/  LDC.64 R16, c[0x0][0x348] ;  /* 0x0000d200ff107b82 */ /* 0x000ee20000000a00 */
[----:B------:R-:W4:Y:S01]  /*4da0*/  LDCU UR31, c[0x0][0x374] ;  /* 0x00006e80ff1f77ac */ /* 0x000f220008000800 */
[----:B------:R-:W4:Y:S06]  /*4db0*/  LDCU UR15, c[0x0][0xb0c] ;  /* 0x00016180ff0f77ac */ /* 0x000f2c0008000800 */
[----:B------:R-:W3:Y:S01]  /*4dc0*/  LDC.64 R2, c[0x0][0x888] ;  /* 0x00022200ff027b82 */ /* 0x000ee20000000a00 */
[----:B------:R-:W4:Y:S01]  /*4dd0*/  LDCU UR40, c[0x0][0xb20] ;  /* 0x00016400ff2877ac */ /* 0x000f220008000800 */
[----:B------:R-:W4:Y:S06]  /*4de0*/  LDCU UR4, c[0x0][0xb30] ;  /* 0x00016600ff0477ac */ /* 0x000f2c0008000800 */
[----:B------:R-:W3:Y:S01]  /*4df0*/  LDC.64 R4, c[0x0][0x890] ;  /* 0x00022400ff047b82 */ /* 0x000ee20000000a00 */
[----:B------:R-:W-:Y:S01]  /*4e00*/  UMOV UR29, 0x400 ;  /* 0x00000400001d7882 */ /* 0x000fe20000000000 */
[----:B------:R-:W-:-:S02]  /*4e10*/  UPLOP3.LUT UP3, UPT, UPT, UPT, UPT, 0x40, 0x4 ;  /* 0x000000000004789c */ /* 0x000fc40003f6e870 */
[----:B-1----:R-:W-:Y:S02]  /*4e20*/  ULEA UR29, UR6, UR29, 0x18 ;  /* 0x0000001d061d7291 */ /* 0x002fe4000f8ec0ff */
[----:B--2---:R-:W-:Y:S02]  /*4e30*/  UIMAD.WIDE.U32 UR6, UR37, UR32, URZ ;  /* 0x00000020250672a5 */ /* 0x004fe4000f8e00ff */
[----:B----4-:R-:W-:Y:S02]  /*4e40*/  UIMAD.WIDE.U32 UR8, UR31, UR35, URZ ;  /* 0x000000231f0872a5 */ /* 0x010fe4000f8e00ff */
[----:B------:R-:W-:Y:S02]  /*4e50*/  UISETP.GE.AND UP0, UPT, UR42, 0x1, UPT ;  /* 0x000000012a00788c */ /* 0x000fe4000bf06270 */
[----:B------:R-:W-:Y:S01]  /*4e60*/  UISETP.NE.AND UP4, UPT, UR42, 0x1, UPT ;  /* 0x000000012a00788c */ /* 0x000fe2000bf85270 */
[----:B------:R-:W-:Y:S02]  /*4e70*/  UMOV UR6, UR7 ;  /* 0x0000000700067c82 */ /* 0x000fe40008000000 */
[----:B------:R-:W-:Y:S01]  /*4e80*/  UMOV UR38, UR9 ;  /* 0x0000000900267c82 */ /* 0x000fe20008000000 */
[----:B------:R-:W1:Y:S01]  /*4e90*/  LDCU.64 UR22, c[0x0][0xb28] ;  /* 0x00016500ff1677ac */ /* 0x000e620008000a00 */
[----:B------:R-:W-:-:S02]  /*4ea0*/  UISETP.NE.AND UP6, UPT, UR15, 0x1, UPT ;  /* 0x000000010f00788c */ /* 0x000fc4000bfc5270 */
[----:B------:R-:W-:Y:S02]  /*4eb0*/  UISETP.NE.AND UP5, UPT, UR34, 0x1, UPT ;  /* 0x000000012200788c */ /* 0x000fe4000bfa5270 */
[----:B------:R-:W-:Y:S02]  /*4ec0*/  USHF.R.U32.HI UR39, URZ, UR33, UR6 ;  /* 0x00000021ff277299 */ /* 0x000fe40008011606 */
[----:B------:R-:W-:Y:S02]  /*4ed0*/  USHF.R.U32.HI UR38, URZ, UR40, UR38 ;  /* 0x00000028ff267299 */ /* 0x000fe40008011626 */
[----:B------:R-:W-:Y:S01]  /*4ee0*/  UISETP.NE.AND UP2, UPT, UR4, 0x1, UPT ;  /* 0x000000010400788c */ /* 0x000fe2000bf45270 */
[----:B------:R-:W-:-:S10]  /*4ef0*/  UMOV UR12, URZ ;  /* 0x000000ff000c7c82 */ /* 0x000fd40008000000 */
.L_x_107:
[C---:B------:R-:W-:Y:S02]  /*4f00*/  LEA R12, R14.reuse, UR29, 0x3 ;  /* 0x0000001d0e0c7c11 */ /* 0x040fe4000f8e18ff */
[----:B------:R-:W-:Y:S02]  /*4f10*/  SHF.L.U32 R9, R13, 0x1f, RZ ;  /* 0x0000001f0d097819 */ /* 0x000fe400000006ff */
[----:B------:R-:W-:Y:S02]  /*4f20*/  LEA R10, R14, UR29, 0x4 ;  /* 0x0000001d0e0a7c11 */ /* 0x000fe4000f8e20ff */
[----:B------:R-:W2:Y:S02]  /*4f30*/  SYNCS.PHASECHK.TRANS64.TRYWAIT P0, [R12+URZ+0x140], R9 ;  /* 0x000140090c0075a7 */ /* 0x000ea400080011ff */
[----:B--2-4-:R-:W-:Y:S05]  /*4f40*/  @!P0 BRA `(.L_x_99) ;  /* 0x00000044000c8947 */ /* 0x014fea0003800000 */
.L_x_200:
[----:B--2---:R-:W2:Y:S01]  /*4f50*/  LDS.128 R8, [R10+0x1d0] ;  /* 0x0001d0000a087984 */ /* 0x004ea20000000c00 */
[----:B------:R-:W-:Y:S01]  /*4f60*/  UISETP.GE.AND UP0, UPT, UR42, 0x1, UPT ;  /* 0x000000012a00788c */ /* 0x000fe2000bf06270 */
[----:B------:R-:W-:Y:S01]  /*4f70*/  @!PT LDS RZ, [RZ] ;  /* 0x00000000fffff984 */ /* 0x000fe20000000800 */
[----:B------:R-:W-:Y:S01]  /*4f80*/  @!PT LDS RZ, [RZ] ;  /* 0x00000000fffff984 */ /* 0x000fe20000000800 */
[----:B------:R-:W-:Y:S01]  /*4f90*/  @!PT LDS RZ, [RZ] ;  /* 0x00000000fffff984 */ /* 0x000fe20000000800 */
[----:B------:R-:W-:Y:S01]  /*4fa0*/  @!PT LDS RZ, [RZ] ;  /* 0x00000000fffff984 */ /* 0x000fe20000000800 */
[----:B------:R4:W-:Y:S06]  /*4fb0*/  MEMBAR.ALL.CTA ;  /* 0x0000000000007992 */ /* 0x0009ec0000008000 */
[----:B----4-:R-:W4:Y:S01]  /*4fc0*/  FENCE.VIEW.ASYNC.S ;  /* 0x00000000000073c6 */ /* 0x010f220000000000 */
[----:B--2---:R-:W-:Y:S11]  /*4fd0*/  LOP3.LUT P0, RZ, R10, 0x1, RZ, 0xc0, !PT ;  /* 0x000000010aff7812 */ /* 0x004ff6000780c0ff */
[----:B------:R-:W-:Y:S02]  /*4fe0*/  @!UPT UIADD3 URZ, UPT, UPT, URZ, URZ, URZ ;  /* 0x000000fffffff290 */ /* 0x000fe4000fffe0ff */
[----:B----4-:R-:W-:Y:S01]  /*4ff0*/  VOTEU.ANY UP1, P0 ;  /* 0x0000000000ff7886 */ /* 0x010fe20000020100 */
[----:B------:R-:W-:Y:S11]  /*5000*/  PLOP3.LUT P0, PT, PT, PT, UP1, 0x80, 0x8 ;  /* 0x000000000008781c */ /* 0x000ff60003f0f018 */
[----:B------:R-:W-:Y:S02]  /*5010*/  @!UPT UIADD3 URZ, UPT, UPT, URZ, URZ, URZ ;  /* 0x000000fffffff290 */ /* 0x000fe4000fffe0ff */
[----:B------:R-:W-:Y:S02]  /*5020*/  @P0 SHF.R.U32.HI R0, RZ, 0x10, R9 ;  /* 0x00000010ff000819 */ /* 0x000fe40000011609 */
[----:B------:R-:W-:Y:S02]  /*5030*/  @P0 MOV R6, R8 ;  /* 0x0000000800060202 */ /* 0x000fe40000000f00 */
[----:B------:R-:W-:Y:S01]  /*5040*/  @P0 R2UR UR4, R0 ;  /* 0x00000000000402ca */ /* 0x000fe200000e0000 */
[----:B------:R-:W-:Y:S01]  /*5050*/  VIADD R0, R12, 0x150 ;  /* 0x000001500c007836 */ /* 0x000fe20000000000 */
[----:B------:R-:W-:Y:S02]  /*5060*/  @P0 LOP3.LUT R8, R9, 0xffff, RZ, 0xc0, !PT ;  /* 0x0000ffff09080812 */ /* 0x000fe400078ec0ff */
[----:B------:R-:W-:Y:S02]  /*5070*/  @P0 R2UR UR6, R6 ;  /* 0x00000000060602ca */ /* 0x000fe400000e0000 */
[----:B------:R-:W-:Y:S02]  /*5080*/  PRMT R0, RZ, 0x654, R0 ;  /* 0x00000654ff007816 */ /* 0x000fe40000000000 */
[----:B------:R-:W-:Y:S02]  /*5090*/  @P0 R2UR UR5, R8 ;  /* 0x00000000080502ca */ /* 0x000fe400000e0000 */
[----:B------:R2:W-:Y:S03]  /*50a0*/  SYNCS.ARRIVE.TRANS64.RED.A1T0 RZ, [R0+URZ], RZ ;  /* 0x000000ff00ff79a7 */ /* 0x0005e600081004ff */
[----:B------:R-:W-:Y:S04]  /*50b0*/  @UP1 UMOV UR30, UR4 ;  /* 0x00000004001e1c82 */ /* 0x000fe80008000000 */
[----:B------:R-:W-:Y:S04]  /*50c0*/  @UP1 UMOV UR14, UR6 ;  /* 0x00000006000e1c82 */ /* 0x000fe80008000000 */
[----:B------:R-:W-:Y:S01]  /*50d0*/  @UP1 UMOV UR13, UR5 ;  /* 0x00000005000d1c82 */ /* 0x000fe20008000000 */
[----:B------:R-:W-:Y:S05]  /*50e0*/  BRA.U !UP0, `(.L_x_100) ;  /* 0x0000000108a47547 */ /* 0x000fea000b800000 */
[----:B------:R-:W-:Y:S02]  /*50f0*/  UIMAD.WIDE.U32 UR8, UR13, UR35, URZ ;  /* 0x000000230d0872a5 */ /* 0x000fe4000f8e00ff */
[----:B------:R-:W-:Y:S02]  /*5100*/  UIMAD.WIDE.U32 UR10, UR14, UR32, URZ ;  /* 0x000000200e0a72a5 */ /* 0x000fe4000f8e00ff */
[----:B------:R-:W-:Y:S02]  /*5110*/  USEL UR4, UR31, UR38, !UP5 ;  /* 0x000000261f047287 */ /* 0x000fe4000e800000 */
[----:B------:R-:W-:Y:S02]  /*5120*/  USEL UR7, UR37, UR39, !UP6 ;  /* 0x0000002725077287 */ /* 0x000fe4000f000000 */
[----:B-1----:R-:W-:Y:S02]  /*5130*/  UIMAD.WIDE.U32 UR16, UR4, UR22, URZ ;  /* 0x00000016041072a5 */ /* 0x002fe4000f8e00ff */
[----:B------:R-:W-:Y:S01]  /*5140*/  UIMAD.WIDE.U32 UR18, UR7, UR22, URZ ;  /* 0x00000016071272a5 */ /* 0x000fe2000f8e00ff */
[----:B------:R-:W-:Y:S02]  /*5150*/  UMOV UR5, UR9 ;  /* 0x0000000900057c82 */ /* 0x000fe40008000000 */
[----:B------:R-:W-:Y:S03]  /*5160*/  USHF.R.U32.HI UR6, URZ, UR40, UR5 ;  /* 0x00000028ff067299 */ /* 0x000fe60008011605 */
[----:B------:R-:W-:Y:S01]  /*5170*/  UMOV UR5, UR11 ;  /* 0x0000000b00057c82 */ /* 0x000fe20008000000 */
[----:B------:R-:W-:Y:S02]  /*5180*/  USEL UR6, UR13, UR6, !UP5 ;  /* 0x000000060d067287 */ /* 0x000fe4000e800000 */
[----:B------:R-:W-:Y:S02]  /*5190*/  USHF.R.U32.HI UR8, URZ, UR33, UR5 ;  /* 0x00000021ff087299 */ /* 0x000fe40008011605 */
[----:B------:R-:W-:Y:S01]  /*51a0*/  UIMAD.WIDE.U32 UR10, UR6, UR22, URZ ;  /* 0x00000016060a72a5 */ /* 0x000fe2000f8e00ff */
[----:B------:R-:W-:Y:S02]  /*51b0*/  UMOV UR5, UR17 ;  /* 0x0000001100057c82 */ /* 0x000fe40008000000 */
[----:B------:R-:W-:Y:S03]  /*51c0*/  @UP4 USHF.R.U32.HI UR4, URZ, UR23, UR5 ;  /* 0x00000017ff044299 */ /* 0x000fe60008011605 */
[----:B------:R-:W-:Y:S01]  /*51d0*/  UMOV UR5, UR19 ;  /* 0x0000001300057c82 */ /* 0x000fe20008000000 */
[----:B------:R-:W-:Y:S02]  /*51e0*/  UIMAD UR4, UR42, UR4, URZ ;  /* 0x000000042a0472a4 */ /* 0x000fe4000f8e02ff */
[----:B------:R-:W-:Y:S02]  /*51f0*/  @UP4 USHF.R.U32.HI UR7, URZ, UR23, UR5 ;  /* 0x00000017ff074299 */ /* 0x000fe40008011605 */
[----:B------:R-:W-:Y:S02]  /*5200*/  USEL UR5, UR14, UR8, !UP6 ;  /* 0x000000080e057287 */ /* 0x000fe4000f000000 */
[----:B------:R-:W-:Y:S02]  /*5210*/  UIMAD UR8, UR42, UR7, URZ ;  /* 0x000000072a0872a4 */ /* 0x000fe4000f8e02ff */
[----:B------:R-:W-:Y:S03]  /*5220*/  UISETP.GE.AND UP0, UPT, UR6, UR4, UPT ;  /* 0x000000040600728c */ /* 0x000fe6000bf06270 */
[----:B------:R-:W-:Y:S01]  /*5230*/  UMOV UR4, UR11 ;  /* 0x0000000b00047c82 */ /* 0x000fe20008000000 */
[----:B------:R-:W-:Y:S02]  /*5240*/  UISETP.GE.OR UP0, UPT, UR5, UR8, UP0 ;  /* 0x000000080500728c */ /* 0x000fe40008706670 */
[----:B------:R-:W-:Y:S02]  /*5250*/  USHF.R.U32.HI UR4, URZ, UR23, UR4 ;  /* 0x00000017ff047299 */ /* 0x000fe40008011604 */
[----:B------:R-:W-:Y:S02]  /*5260*/  UIMAD.WIDE.U32 UR8, UR5, UR22, URZ ;  /* 0x00000016050872a5 */ /* 0x000fe4000f8e00ff */
[----:B------:R-:W-:Y:S04]  /*5270*/  USEL UR10, UR6, UR4, !UP4 ;  /* 0x00000004060a7287 */ /* 0x000fe8000e000000 */
[----:B------:R-:W-:Y:S01]  /*5280*/  UIADD3 UR11, UPT, UPT, -UR10, URZ, URZ ;  /* 0x000000ff0a0b7290 */ /* 0x000fe2000fffe1ff */
[----:B------:R-:W-:Y:S02]  /*5290*/  @!UP0 UMOV UR4, UR9 ;  /* 0x0000000900048c82 */ /* 0x000fe40008000000 */
[----:B------:R-:W-:Y:S02]  /*52a0*/  @!UP0 USHF.R.U32.HI UR4, URZ, UR23, UR4 ;  /* 0x00000017ff048299 */ /* 0x000fe40008011604 */
[----:B------:R-:W-:Y:S02]  /*52b0*/  UIMAD UR8, UR42, UR11, UR6 ;  /* 0x0000000b2a0872a4 */ /* 0x000fe4000f8e0206 */
[----:B------:R-:W-:Y:S04]  /*52c0*/  @!UP0 USEL UR4, UR5, UR4, !UP4 ;  /* 0x0000000405048287 */ /* 0x000fe8000e000000 */
[----:B------:R-:W-:Y:S02]  /*52d0*/  @!UP0 UIMAD UR7, UR7, UR8, UR4 ;  /* 0x00000008070782a4 */ /* 0x000fe4000f8e0204 */
[----:B------:R-:W-:Y:S02]  /*52e0*/  @!UP0 UIADD3 UR9, UPT, UPT, UR10, -UR4, URZ ;  /* 0x800000040a098290 */ /* 0x000fe4000fffe0ff */
[----:B------:R-:W-:Y:S02]  /*52f0*/  UIADD3 UR8, UPT, UPT, -UR6, URZ, URZ ;  /* 0x000000ff06087290 */ /* 0x000fe4000fffe1ff */
[----:B------:R-:W-:Y:S02]  /*5300*/  UIADD3 UR4, UPT, UPT, -UR5, URZ, URZ ;  /* 0x000000ff05047290 */ /* 0x000fe4000fffe1ff */
[----:B------:R-:W-:Y:S03]  /*5310*/  @!UP0 UIMAD UR6, UR9, UR42, UR5 ;  /* 0x0000002a090682a4 */ /* 0x000fe6000f8e0205 */
[----:B------:R-:W-:Y:S01]  /*5320*/  @!UP0 UMOV UR5, UR7 ;  /* 0x0000000700058c82 */ /* 0x000fe20008000000 */
[----:B------:R-:W-:Y:S02]  /*5330*/  UIMAD UR7, UR15, UR4, UR14 ;  /* 0x000000040f0772a4 */ /* 0x000fe4000f8e020e */
[----:B------:R-:W-:Y:S02]  /*5340*/  UIMAD UR4, UR34, UR8, UR13 ;  /* 0x00000008220472a4 */ /* 0x000fe4000f8e020d */
[----:B------:R-:W-:Y:S02]  /*5350*/  UIMAD UR14, UR5, UR15, UR7 ;  /* 0x0000000f050e72a4 */ /* 0x000fe4000f8e0207 */
[----:B------:R-:W-:Y:S11]  /*5360*/  UIMAD UR13, UR6, UR34, UR4 ;  /* 0x00000022060d72a4 */ /* 0x000ff6000f8e0204 */
[----:B------:R-:W-:Y:S01]  /*5370*/  @!UPT UIADD3 URZ, UPT, UPT, URZ, URZ, URZ ;  /* 0x000000fffffff290 */ /* 0x000fe2000fffe0ff */
.L_x_100:
[----:B------:R-:W4:Y:S01]  /*5380*/  @!UP2 LDCU.128 UR8, c[0x0][0xb10] ;  /* 0x00016200ff08a7ac */ /* 0x000f220008000c00 */
[C---:B---3--:R-:W-:Y:S02]  /*5390*/  ISETP.NE.U32.AND P1, PT, R4.reuse, RZ, PT ;  /* 0x000000ff0400720c */ /* 0x048fe40003f25070 */
[----:B------:R-:W-:Y:S02]  /*53a0*/  ISETP.NE.U32.AND P0, PT, R4, RZ, PT ;  /* 0x000000ff0400720c */ /* 0x000fe40003f05070 */
[C---:B------:R-:W-:Y:S02]  /*53b0*/  ISETP.NE.AND.EX P1, PT, R5.reuse, RZ, PT, P1 ;  /* 0x000000ff0500720c */ /* 0x040fe40003f25310 */
[----:B------:R-:W-:Y:S01]  /*53c0*/  ISETP.NE.AND.EX P0, PT, R5, RZ, PT, P0 ;  /* 0x000000ff0500720c */ /* 0x000fe20003f05300 */
[----:B------:R-:W3:Y:S01]  /*53d0*/  @!UP2 LDCU UR5, c[0x0][0xb0c] ;  /* 0x00016180ff05a7ac */ /* 0x000ee20008000800 */
[----:B------:R-:W-:Y:S02]  /*53e0*/  USHF.L.U32 UR26, UR25, 0x6, URZ ;  /* 0x00000006191a7899 */ /* 0x000fe400080006ff */
[----:B------:R-:W-:Y:S02]  /*53f0*/  USHF.L.U32 UR27, UR20, 0x6, URZ ;  /* 0x00000006141b7899 */ /* 0x000fe400080006ff */
[----:B----4-:R-:W-:Y:S07]  /*5400*/  UIMAD.WIDE.U32 UR6, UR14, UR8, URZ ;  /* 0x000000080e0672a5 */ /* 0x010fee000f8e00ff */
[----:B------:R-:W-:Y:S01]  /*5410*/  @!UP2 UMOV UR4, UR7 ;  /* 0x000000070004ac82 */ /* 0x000fe20008000000 */
[----:B---3--:R-:W-:Y:S02]  /*5420*/  @!UP2 UISETP.NE.AND UP0, UPT, UR5, 0x1, UPT ;  /* 0x000000010500a88c */ /* 0x008fe4000bf05270 */
[----:B------:R-:W-:Y:S02]  /*5430*/  @!UP2 USHF.R.U32.HI UR4, URZ, UR9, UR4 ;  /* 0x00000009ff04a299 */ /* 0x000fe40008011604 */
[----:B------:R-:W-:Y:S02]  /*5440*/  UIMAD.WIDE.U32 UR6, UR13, UR11, URZ ;  /* 0x0000000b0d0672a5 */ /* 0x000fe4000f8e00ff */
[----:B------:R-:W-:Y:S02]  /*5450*/  @!UP2 USEL UR8, UR14, UR4, !UP0 ;  /* 0x000000040e08a287 */ /* 0x000fe4000c000000 */
[----:B------:R-:W-:Y:S03]  /*5460*/  @!UP2 UISETP.NE.AND UP0, UPT, UR10, 0x1, UPT ;  /* 0x000000010a00a88c */ /* 0x000fe6000bf05270 */
[----:B------:R-:W-:Y:S02]  /*5470*/  @!UP2 UMOV UR6, UR7 ;  /* 0x000000070006ac82 */ /* 0x000fe40008000000 */
[----:B------:R-:W3:Y:S02]  /*5480*/  @!UP2 LDCU UR4, c[0x0][0xb20] ;  /* 0x00016400ff04a7ac */ /* 0x000ee40008000800 */
[----:B---3--:R-:W-:Y:S04]  /*5490*/  @!UP2 USHF.R.U32.HI UR6, URZ, UR4, UR6 ;  /* 0x00000004ff06a299 */ /* 0x008fe80008011606 */
[----:B------:R-:W-:Y:S04]  /*54a0*/  @!UP2 USEL UR6, UR13, UR6, !UP0 ;  /* 0x000000060d06a287 */ /* 0x000fe8000c000000 */
[----:B------:R-:W-:Y:S02]  /*54b0*/  @!UP2 UIADD3 UR4, UPT, UPT, -UR8, UR6, URZ ;  /* 0x000000060804a290 */ /* 0x000fe4000fffe1ff */
[----:B------:R-:W-:Y:S02]  /*54c0*/  @!UP2 UIADD3 UR6, UPT, UPT, UR8, -UR6, URZ ;  /* 0x800000060806a290 */ /* 0x000fe4000fffe0ff */
[----:B------:R-:W-:Y:S02]  /*54d0*/  @!UP2 UIMAD UR14, UR4, UR5, UR14 ;  /* 0x00000005040ea2a4 */ /* 0x000fe4000f8e020e */
[----:B------:R-:W-:Y:S01]  /*54e0*/  @!UP2 UIMAD UR13, UR6, UR10, UR13 ;  /* 0x0000000a060da2a4 */ /* 0x000fe2000f8e020d */
[----:B------:R-:W-:Y:S11]  /*54f0*/  BRA.U UP3, `(.L_x_101) ;  /* 0x0000000103107547 */ /* 0x000ff6000b800000 */
[----:B--2---:R-:W-:Y:S04]  /*5500*/  MOV R0, UR43 ;  /* 0x0000002b00007c02 */ /* 0x004fe80008000f00 */
[----:B------:R-:W-:Y:S04]  /*5510*/  SHF.L.U32 R9, R0, 0x1f, RZ ;  /* 0x0000001f00097819 */ /* 0x000fe800000006ff */
[----:B------:R-:W2:Y:S02]  /*5520*/  SYNCS.PHASECHK.TRANS64.TRYWAIT P2, [UR29+0x138], R9 ;  /* 0x00013809ff0075a7 */ /* 0x000ea4000804111d */
[----:B--2---:R-:W-:Y:S05]  /*5530*/  @!P2 BRA `(.L_x_102) ;  /* 0x0000003c00a4a947 */ /* 0x004fea0003800000 */
.L_x_101:
[----:B------:R-:W-:Y:S05]  /*5540*/  @!P1 BRA `(.L_x_103) ;  /* 0x0000000000309947 */ /* 0x000fea0003800000 */
[----:B------:R-:W-:Y:S01]  /*5550*/  ISETP.NE.U32.AND P1, PT, R2, RZ, PT ;  /* 0x000000ff0200720c */ /* 0x000fe20003f25070 */
[----:B------:R-:W3:Y:S01]  /*5560*/  LDCU.64 UR4, c[0x0][0x358] ;  /* 0x00006b00ff0477ac */ /* 0x000ee20008000a00 */
[----:B------:R-:W-:Y:S02]  /*5570*/  IMAD.MOV.U32 R56, RZ, RZ, 0x1 ;  /* 0x00000001ff387424 */ /* 0x000fe400078e00ff */
[----:B------:R-:W-:Y:S11]  /*5580*/  ISETP.NE.AND.EX P1, PT, R3, RZ, PT, P1 ;  /* 0x000000ff0300720c */ /* 0x000ff60003f25310 */
[----:B------:R-:W-:Y:S02]  /*5590*/  @!UPT UIADD3 URZ, UPT, UPT, URZ, URZ, URZ ;  /* 0x000000fffffff290 */ /* 0x000fe4000fffe0ff */
[----:B--2---:R-:W2:Y:S01]  /*55a0*/  @P1 LDC.64 R8, c[0x0][0x888] ;  /* 0x00022200ff081b82 */ /* 0x004ea20000000a00 */
[----:B------:R-:W-:Y:S04]  /*55b0*/  @P1 IMAD R0, R4, UR36, RZ ;  /* 0x0000002404001c24 */ /* 0x000fe8000f8e02ff */
[----:B--2---:R-:W-:Y:S04]  /*55c0*/  @P1 IMAD.WIDE R8, R0, 0x4, R8 ;  /* 0x0000000400081825 */ /* 0x004fe800078e0208 */
[----:B------:R-:W-:Y:S01]  /*55d0*/  HFMA2 R0, -RZ, RZ, 0, 5.9604644775390625e-08 ;  /* 0x00000001ff007431 */ /* 0x000fe200000001ff */
[----:B---3-5:R3:W5:Y:S04]  /*55e0*/  @P1 LDG.E R27, desc[UR4][R8.64] ;  /* 0x00000004081b1981 */ /* 0x028768000c1e1900 */
[----:B------:R-:W-:Y:S01]  /*55f0*/  @!P1 PRMT R56, R0, 0x7610, R56 ;  /* 0x0000761000389816 */ /* 0x000fe20000000038 */
[----:B---3--:R-:W4:Y:S06]  /*5600*/  @!P1 LDC R27, c[0x0][0x880] ;  /* 0x00022000ff1b9b82 */ /* 0x008f2c0000000800 */
.L_x_103:
[----:B----45:R-:W-:Y:S01]  /*5610*/  @!P0 FSETP.EQ.AND P1, PT, R27, RZ, PT ;  /* 0x000000ff1b00820b */ /* 0x030fe20003f22000 */
[----:B------:R-:W-:Y:S01]  /*5620*/  @!UPT UIADD3 URZ, UPT, UPT, URZ, URZ, URZ ;  /* 0x000000fffffff290 */ /* 0x000fe2000fffe0ff */
[----:B------:R-:W-:Y:S11]  /*5630*/  @!P0 BRA `(.L_x_104) ;  /* 0x0000000000188947 */ /* 0x000ff60003800000 */
[----:B------:R-:W-:Y:S02]  /*5640*/  LOP3.LUT P0, RZ, R56, 0xff, RZ, 0xc0, !PT ;  /* 0x000000ff38ff7812 */ /* 0x000fe4000780c0ff */
[----:B------:R-:W-:Y:S04]  /*5650*/  ISETP.NE.U32.AND P1, PT, R2, RZ, PT ;  /* 0x000000ff0200720c */ /* 0x000fe80003f25070 */
[----:B------:R-:W-:Y:S04]  /*5660*/  ISETP.NE.AND.EX P1, PT, R3, RZ, PT, P1 ;  /* 0x000000ff0300720c */ /* 0x000fe80003f25310 */
[----:B------:R-:W-:Y:S03]  /*5670*/  PLOP3.LUT P1, PT, P1, PT, PT, 0x8, 0x80 ;  /* 0x000000000080781c */ /* 0x000fe60000f2e170 */
[----:B------:R-:W-:Y:S11]  /*5680*/  @P0 FSETP.EQ.AND P1, PT, R27, RZ, PT ;  /* 0x000000ff1b00020b */ /* 0x000ff60003f22000 */
[----:B------:R-:W-:Y:S02]  /*5690*/  @!UPT UIADD3 URZ, UPT, UPT, URZ, URZ, URZ ;  /* 0x000000fffffff290 */ /* 0x000fe4000fffe0ff */
.L_x_104:
[----:B------:R-:W-:Y:S01]  /*56a0*/  ULEA UR4, UR12, UR29, 0x3 ;  /* 0x0000001d0c047291 */ /* 0x000fe2000f8e18ff */
[----:B--2---:R-:W-:Y:S02]  /*56b0*/  SHF.L.U32 R9, R15, 0x1f, RZ ;  /* 0x0000001f0f097819 */ /* 0x004fe400000006ff */
[----:B------:R-:W-:Y:S04]  /*56c0*/  ELECT P0, URZ, PT ;  /* 0x0000000000ff782f */ /* 0x000fe80003800000 */
[----:B------:R-:W-:Y:S02]  /*56d0*/  PLOP3.LUT P1, PT, P1, P0, PT, 0xf2, 0x2f ;  /* 0x00000000002f781c */ /* 0x000fe40000f21e72 */
[----:B------:R-:W2:Y:S11]  /*56e0*/  SYNCS.PHASECHK.TRANS64.TRYWAIT P2, [UR4+0x118], R9 ;  /* 0x00011809ff0075a7 */ /* 0x000eb60008041104 */
[----:B------:R-:W-:Y:S05]  /*56f0*/  @!P1 IADD3 R8, P0, PT, R16, 0x580, RZ ;  /* 0x0000058010089810 */ /* 0x000fea0007f1e0ff */
[----:B------:R-:W-:Y:S01]  /*5700*/  @!P1 IMAD.X R6, RZ, RZ, R17, P0 ;  /* 0x000000ffff069224 */ /* 0x000fe200000e0611 */
[----:B--2---:R-:W-:Y:S07]  /*5710*/  @!P2 BRA `(.L_x_105) ;  /* 0x0000003c0044a947 */ /* 0x004fee0003800000 */
.L_x_203:
[----:B------:R-:W3:Y:S01]  /*5720*/  S2UR UR11, SR_CgaCtaId ;  /* 0x00000000000b79c3 */ /* 0x000ee20000008800 */
[----:B------:R-:W-:Y:S01]  /*5730*/  @!P1 R2UR UR6, R6 ;  /* 0x00000000060692ca */ /* 0x000fe200000e0000 */
[----:B------:R-:W-:Y:S01]  /*5740*/  UIADD3 UR5, UPT, UPT, UR12, 0x1, URZ ;  /* 0x000000010c057890 */ /* 0x000fe2000fffe0ff */
[----:B------:R-:W-:Y:S01]  /*5750*/  @!P1 R2UR UR7, R8 ;  /* 0x00000000080792ca */ /* 0x000fe200000e0000 */
[----:B------:R-:W-:Y:S01]  /*5760*/  UIADD3 UR25, UPT, UPT, UR4, 0x100, URZ ;  /* 0x0000010004197890 */ /* 0x000fe2000fffe0ff */
[----:B--2---:R-:W-:Y:S01]  /*5770*/  @!P1 IMAD.MOV.U32 R0, RZ, RZ, 0x2000 ;  /* 0x00002000ff009424 */ /* 0x004fe200078e00ff */
[----:B------:R-:W-:Y:S01]  /*5780*/  UISETP.NE.AND UP0, UPT, UR5, 0x3, UPT ;  /* 0x000000030500788c */ /* 0x000fe2000bf05270 */
[----:B------:R-:W-:Y:S01]  /*5790*/  VIADD R14, R14, 0x1 ;  /* 0x000000010e0e7836 */ /* 0x000fe20000000000 */
[----:B------:R-:W-:Y:S01]  /*57a0*/  UMOV UR18, 0x0 ;  /* 0x0000000000127882 */ /* 0x000fe20000000000 */
[----:B------:R-:W-:Y:S01]  /*57b0*/  UMOV UR19, 0x10000000 ;  /* 0x1000000000137882 */ /* 0x000fe20000000000 */
[----:B------:R-:W-:Y:S02]  /*57c0*/  USEL UR21, UR5, URZ, UP0 ;  /* 0x000000ff05157287 */ /* 0x000fe40008000000 */
[----:B------:R-:W-:Y:S02]  /*57d0*/  USEL UR9, URZ, 0x1, UP0 ;  /* 0x00000001ff097887 */ /* 0x000fe40008000000 */
[----:B------:R-:W-:Y:S01]  /*57e0*/  VOTEU.ALL UP0, P1 ;  /* 0x0000000000ff7886 */ /* 0x000fe20000800000 */
[----:B------:R-:W-:Y:S01]  /*57f0*/  IMAD.U32 R9, RZ, RZ, UR6 ;  /* 0x00000006ff097e24 */ /* 0x000fe2000f8e00ff */
[----:B------:R-:W-:Y:S01]  /*5800*/  UMOV UR28, UR36 ;  /* 0x00000024001c7c82 */ /* 0x000fe20008000000 */
[----:B------:R-:W-:Y:S01]  /*5810*/  IMAD.U32 R8, RZ, RZ, UR7 ;  /* 0x00000007ff087e24 */ /* 0x000fe2000f8e00ff */
[----:B------:R-:W-:Y:S01]  /*5820*/  LOP3.LUT R15, R15, UR9, RZ, 0x3c, !PT ;  /* 0x000000090f0f7c12 */ /* 0x000fe2000f8e3cff */
[----:B------:R-:W-:Y:S01]  /*5830*/  @!UP0 ULEA UR5, UR12, UR29, 0xd ;  /* 0x0000001d0c058291 */ /* 0x000fe2000f8e68ff */
[----:B------:R-:W-:Y:S01]  /*5840*/  @!P1 R2UR UR7, R9 ;  /* 0x00000000090792ca */ /* 0x000fe200000e0000 */
[----:B------:R-:W-:Y:S01]  /*5850*/  @!UP0 UIADD3 UR10, UPT, UPT, UR26, 0x20, URZ ;  /* 0x000000201a0a8890 */ /* 0x000fe2000fffe0ff */
[----:B------:R-:W-:Y:S01]  /*5860*/  @!P1 R2UR UR6, R8 ;  /* 0x00000000080692ca */ /* 0x000fe200000e0000 */
[----:B------:R-:W-:Y:S01]  /*5870*/  @!UP0 UIADD3 UR24, UPT, UPT, UR5, 0x200, URZ ;  /* 0x0000020005188890 */ /* 0x000fe2000fffe0ff */
[----:B------:R-:W-:Y:S01]  /*5880*/  SHF.L.U32 R6, R15, 0x1f, RZ ;  /* 0x0000001f0f067819 */ /* 0x000fe200000006ff */
[----:B------:R-:W-:Y:S01]  /*5890*/  @!UP0 UIADD3 UR8, UPT, UPT, UR5, 0x1200, URZ ;  /* 0x0000120005088890 */ /* 0x000fe2000fffe0ff */
[----:B------:R-:W-:Y:S01]  /*58a0*/  VOTEU.ALL UP0, P1 ;  /* 0x0000000000ff7886 */ /* 0x000fe20000800000 */
[----:B---3--:R-:W-:Y:S01]  /*58b0*/  UPRMT UR16, UR11, 0x654, UR25 ;  /* 0x000006540b107896 */ /* 0x008fe20008000019 */
[----:B------:R-:W-:Y:S02]  /*58c0*/  UMOV UR12, UR36 ;  /* 0x00000024000c7c82 */ /* 0x000fe40008000000 */
[----:B------:R-:W-:Y:S01]  /*58d0*/  UMOV UR11, UR27 ;  /* 0x0000001b000b7c82 */ /* 0x000fe20008000000 */
[----:B------:R-:W-:Y:S01]  /*58e0*/  UMOV UR9, UR25 ;  /* 0x0000001900097c82 */ /* 0x000fe20008000000 */
[----:B------:R-:W-:Y:S03]  /*58f0*/  ULEA UR5, UR21, UR29, 0x3 ;  /* 0x0000001d15057291 */ /* 0x000fe6000f8e18ff */
[----:B------:R2:W-:Y:S01]  /*5900*/  @!UP0 UTMALDG.3D [UR24], [UR6], desc[UR18] ;  /* 0x00001218060085b4 */ /* 0x0005e20008011000 */
[----:B------:R-:W-:Y:S05]  /*5910*/  VOTEU.ALL UP0, P1 ;  /* 0x0000000000ff7886 */ /* 0x000fea0000800000 */
[----:B------:R2:W-:Y:S01]  /*5920*/  @!UP0 UTMALDG.3D [UR8], [UR6], desc[UR18] ;  /* 0x00001208060085b4 */ /* 0x0005e20008011000 */
[----:B------:R2:W-:Y:S01]  /*5930*/  @!P1 SYNCS.ARRIVE.TRANS64.RED.A0TR RZ, [UR4+0x100], R0 ;  /* 0x00010000ffff99a7 */ /* 0x0005e20008300404 */
[----:B------:R-:W-:Y:S01]  /*5940*/  SYNCS.ARRIVE.TRANS64.RED.A1T0 RZ, [UR16], RZ ;  /* 0x000000ffffff79a7 */ /* 0x000fe20008100410 */
[----:B------:R-:W3:Y:S02]  /*5950*/  SYNCS.PHASECHK.TRANS64.TRYWAIT P0, [UR5+0x118], R6 ;  /* 0x00011806ff0075a7 */ /* 0x000ee40008001105 */
[----:B--23--:R-:W-:Y:S05]  /*5960*/  @!P0 BRA `(.L_x_106) ;  /* 0x0000003800c88947 */ /* 0x00cfea0003800000 */
.L_x_205:
[----:B------:R-:W-:Y:S01]  /*5970*/  UIADD3 UR17, UPT, UPT, UR5, 0x100, URZ ;  /* 0x0000010005117890 */ /* 0x000fe2000fffe0ff */
[----:B--2---:R-:W-:Y:S01]  /*5980*/  @!P1 IADD3 R6, P0, PT, R16, 0x580, RZ ;  /* 0x0000058010069810 */ /* 0x004fe20007f1e0ff */
[----:B------:R-:W-:Y:S01]  /*5990*/  UPLOP3.LUT UP3, UPT, UPT, UPT, UPT, 0x80, 0x8 ;  /* 0x000000000008789c */ /* 0x000fe20003f6f070 */
[----:B------:R-:W2:Y:S01]  /*59a0*/  S2UR UR9, SR_CgaCtaId ;  /* 0x00000000000979c3 */ /* 0x000ea20000008800 */
[----:B------:R-:W-:Y:S01]  /*59b0*/  UMOV UR24, 0x0 ;  /* 0x0000000000187882 */ /* 0x000fe20000000000 */
[----:B------:R-:W-:Y:S01]  /*59c0*/  @!P1 R2UR UR6, R6 ;  /* 0x00000000060692ca */ /* 0x000fe200000e0000 */
[----:B------:R-:W-:Y:S01]  /*59d0*/  @!P1 IMAD.X R0, RZ, RZ, R17, P0 ;  /* 0x000000ffff009224 */ /* 0x000fe200000e0611 */
[----:B------:R-:W-:Y:S01]  /*59e0*/  UMOV UR25, 0x10000000 ;  /* 0x1000000000197882 */ /* 0x000fe20000000000 */
[----:B------:R-:W-:Y:S01]  /*59f0*/  UMOV UR19, UR27 ;  /* 0x0000001b00137c82 */ /* 0x000fe20008000000 */
[----:B------:R-:W-:Y:S01]  /*5a00*/  UMOV UR20, UR36 ;  /* 0x0000002400147c82 */ /* 0x000fe20008000000 */
[----:B------:R-:W-:Y:S01]  /*5a10*/  UMOV UR11, UR27 ;  /* 0x0000001b000b7c82 */ /* 0x000fe20008000000 */
[----:B------:R-:W-:Y:S01]  /*5a20*/  @!P1 R2UR UR4, R0 ;  /* 0x00000000000492ca */ /* 0x000fe200000e0000 */
[----:B------:R-:W-:Y:S01]  /*5a30*/  UMOV UR12, UR36 ;  /* 0x00000024000c7c82 */ /* 0x000fe20008000000 */
[----:B------:R-:W-:Y:S01]  /*5a40*/  VOTEU.ALL UP0, P1 ;  /* 0x0000000000ff7886 */ /* 0x000fe20000800000 */
[----:B------:R-:W-:Y:S01]  /*5a50*/  R2UR UR28, R58 ;  /* 0x000000003a1c72ca */ /* 0x000fe200000e0000 */
[----:B------:R-:W-:Y:S01]  /*5a60*/  UMOV UR36, UR30 ;  /* 0x0000001e00247c82 */ /* 0x000fe20008000000 */
[C---:B------:R-:W-:Y:S02]  /*5a70*/  ISETP.NE.AND P0, PT, R14.reuse, 0x2, PT ;  /* 0x000000020e00780c */ /* 0x040fe40003f05270 */
[----:B------:R-:W-:Y:S01]  /*5a80*/  @!UP0 UIADD3 UR18, UPT, UPT, UR26, 0x10, URZ ;  /* 0x000000101a128890 */ /* 0x000fe2000fffe0ff */
[----:B------:R-:W-:Y:S01]  /*5a90*/  IMAD.U32 R8, RZ, RZ, UR6 ;  /* 0x00000006ff087e24 */ /* 0x000fe2000f8e00ff */
[----:B------:R-:W-:Y:S01]  /*5aa0*/  @!UP0 UIADD3 UR10, UPT, UPT, UR26, 0x30, URZ ;  /* 0x000000301a0a8890 */ /* 0x000fe2000fffe0ff */
[----:B------:R-:W-:Y:S02]  /*5ab0*/  SEL R0, RZ, 0x1, P0 ;  /* 0x00000001ff007807 */ /* 0x000fe40000000000 */
[----:B------:R-:W-:Y:S01]  /*5ac0*/  SEL R14, R14, RZ, P0 ;  /* 0x000000ff0e0e7207 */ /* 0x000fe20000000000 */
[----:B------:R-:W-:Y:S01]  /*5ad0*/  IMAD.U32 R9, RZ, RZ, UR4 ;  /* 0x00000004ff097e24 */ /* 0x000fe2000f8e00ff */
[----:B------:R-:W-:Y:S01]  /*5ae0*/  @!P1 R2UR UR6, R8 ;  /* 0x00000000080692ca */ /* 0x000fe200000e0000 */
[----:B------:R-:W-:Y:S01]  /*5af0*/  @!UP0 ULEA UR4, UR21, UR29, 0xd ;  /* 0x0000001d15048291 */ /* 0x000fe2000f8e68ff */
[----:B------:R-:W-:Y:S02]  /*5b00*/  LOP3.LUT R13, R13, R0, RZ, 0x3c, !PT ;  /* 0x000000000d0d7212 */ /* 0x000fe400078e3cff */
[----:B------:R-:W-:Y:S01]  /*5b10*/  @!P1 R2UR UR7, R9 ;  /* 0x00000000090792ca */ /* 0x000fe200000e0000 */
[----:B------:R-:W-:Y:S02]  /*5b20*/  @!UP0 UIADD3 UR16, UPT, UPT, UR4, 0x200, URZ ;  /* 0x0000020004108890 */ /* 0x000fe4000fffe0ff */
[----:B------:R-:W-:Y:S01]  /*5b30*/  @!UP0 UIADD3 UR8, UPT, UPT, UR4, 0x1200, URZ ;  /* 0x0000120004088890 */ /* 0x000fe2000fffe0ff */
[----:B------:R-:W-:Y:S01]  /*5b40*/  VOTEU.ALL UP0, P1 ;  /* 0x0000000000ff7886 */ /* 0x000fe20000800000 */
[----:B--2---:R-:W-:Y:S03]  /*5b50*/  UPRMT UR4, UR9, 0x654, UR17 ;  /* 0x0000065409047896 */ /* 0x004fe60008000011 */
[----:B------:R-:W-:Y:S05]  /*5b60*/  UMOV UR9, UR17 ;  /* 0x0000001100097c82 */ /* 0x000fea0008000000 */
[----:B------:R2:W-:Y:S01]  /*5b70*/  @!UP0 UTMALDG.3D [UR16], [UR6], desc[UR24] ;  /* 0x00001810060085b4 */ /* 0x0005e20008011000 */
[----:B------:R-:W-:Y:S05]  /*5b80*/  VOTEU.ALL UP0, P1 ;  /* 0x0000000000ff7886 */ /* 0x000fea0000800000 */
[----:B------:R3:W-:Y:S01]  /*5b90*/  @!UP0 UTMALDG.3D [UR8], [UR6], desc[UR24] ;  /* 0x00001808060085b4 */ /* 0x0007e20008011000 */
[----:B------:R4:W-:Y:S01]  /*5ba0*/  @!P1 SYNCS.ARRIVE.TRANS64.RED.A0TR RZ, [UR5+0x100], R7 ;  /* 0x00010007ffff99a7 */ /* 0x0009e20008300405 */
[----:B------:R-:W-:Y:S01]  /*5bb0*/  SYNCS.ARRIVE.TRANS64.RED.A1T0 RZ, [UR4], RZ ;  /* 0x000000ffffff79a7 */ /* 0x000fe20008100404 */
[----:B------:R-:W-:Y:S04]  /*5bc0*/  UIADD3 UR4, UPT, UPT, UR21, 0x1, URZ ;  /* 0x0000000115047890 */ /* 0x000fe8000fffe0ff */
[----:B------:R-:W-:Y:S04]  /*5bd0*/  UISETP.NE.AND UP0, UPT, UR4, 0x3, UPT ;  /* 0x000000030400788c */ /* 0x000fe8000bf05270 */
[----:B------:R-:W-:Y:S02]  /*5be0*/  USEL UR5, URZ, 0x1, UP0 ;  /* 0x00000001ff057887 */ /* 0x000fe40008000000 */
[----:B--2---:R-:W-:Y:S04]  /*5bf0*/  UIADD3 UR20, UPT, UPT, UR14, UR28, URZ ;  /* 0x0000001c0e147290 */ /* 0x004fe8000fffe0ff */
[----:B------:R-:W-:Y:S01]  /*5c00*/  LOP3.LUT R15, R15, UR5, RZ, 0x3c, !PT ;  /* 0x000000050f0f7c12 */ /* 0x000fe2000f8e3cff */
[----:B---3--:R-:W-:Y:S02]  /*5c10*/  UIADD3 UR25, UPT, UPT, UR13, UR63, URZ ;  /* 0x0000003f0d197290 */ /* 0x008fe4000fffe0ff */
[----:B------:R-:W-:Y:S01]  /*5c20*/  USEL UR12, UR4, URZ, UP0 ;  /* 0x000000ff040c7287 */ /* 0x000fe20008000000 */
[----:B------:R-:W-:Y:S11]  /*5c30*/  BRA.U UP1, `(.L_x_107) ;  /* 0xfffffff101b07547 */ /* 0x000ff6000b83ffff */
[----:B------:R-:W-:Y:S01]  /*5c40*/  UIADD3 UR29, UPT, UPT, UR29, 0x118, URZ ;  /* 0x000001181d1d7890 */ /* 0x000fe2000fffe0ff */
[----:B------:R-:W-:-:S03]  /*5c50*/  SHF.L.U32 R3, R15, 0x1f, RZ ;  /* 0x0000001f0f037819 */ /* 0x000fc600000006ff */
[----:B------:R-:W-:-:S09]  /*5c60*/  ULEA UR4, UR12, UR29, 0x3 ;  /* 0x0000001d0c047291 */ /* 0x000fd2000f8e18ff */
[----:B------:R-:W2:Y:S02]  /*5c70*/  SYNCS.PHASECHK.TRANS64.TRYWAIT P0, [UR4], R3 ;  /* 0x00000003ff0075a7 */ /* 0x000ea40008001104 */
[----:B--2---:R-:W-:Y:S05]  /*5c80*/  @!P0 BRA `(.L_x_108) ;  /* 0x0000003800188947 */ /* 0x004fea0003800000 */
.L_x_207:
[----:B------:R-:W-:-:S04]  /*5c90*/  UIADD3 UR4, UPT, UPT, UR12, 0x1, URZ ;  /* 0x000000010c047890 */ /* 0x000fc8000fffe0ff */
[----:B------:R-:W-:-:S04]  /*5ca0*/  UISETP.NE.AND UP0, UPT, UR4, 0x3, UPT ;  /* 0x000000030400788c */ /* 0x000fc8000bf05270 */
[----:B------:R-:W-:Y:S02]  /*5cb0*/  USEL UR6, URZ, 0x1, UP0 ;  /* 0x00000001ff067887 */ /* 0x000fe40008000000 */
[----:B------:R-:W-:-:S04]  /*5cc0*/  USEL UR4, UR4, URZ, UP0 ;  /* 0x000000ff04047287 */ /* 0x000fc80008000000 */
[----:B------:R-:W-:Y:S01]  /*5cd0*/  ULEA UR5, UR4, UR29, 0x3 ;  /* 0x0000001d04057291 */ /* 0x000fe2000f8e18ff */
[----:B------:R-:W-:-:S04]  /*5ce0*/  LOP3.LUT R15, R15, UR6, RZ, 0x3c, !PT ;  /* 0x000000060f0f7c12 */ /* 0x000fc8000f8e3cff */
[----:B--2---:R-:W-:-:S04]  /*5cf0*/  SHF.L.U32 R3, R15, 0x1f, RZ ;  /* 0x0000001f0f037819 */ /* 0x004fc800000006ff */
[----:B------:R-:W2:Y:S02]  /*5d00*/  SYNCS.PHASECHK.TRANS64.TRYWAIT P0, [UR5], R3 ;  /* 0x00000003ff0075a7 */ /* 0x000ea40008001105 */
[----:B--2---:R-:W-:Y:S05]  /*5d10*/  @!P0 BRA `(.L_x_109) ;  /* 0x00000038000c8947 */ /* 0x004fea0003800000 */
.L_x_209:
[----:B------:R-:W-:-:S04]  /*5d20*/  UIADD3 UR4, UPT, UPT, UR4, 0x1, URZ ;  /* 0x0000000104047890 */ /* 0x000fc8000fffe0ff */
[----:B------:R-:W-:-:S04]  /*5d30*/  UISETP.NE.AND UP0, UPT, UR4, 0x3, UPT ;  /* 0x000000030400788c */ /* 0x000fc8000bf05270 */
[----:B------:R-:W-:Y:S02]  /*5d40*/  USEL UR5, URZ, 0x1, UP0 ;  /* 0x00000001ff057887 */ /* 0x000fe40008000000 */
[----:B------:R-:W-:-:S04]  /*5d50*/  USEL UR4, UR4, URZ, UP0 ;  /* 0x000000ff04047287 */ /* 0x000fc80008000000 */
[----:B------:R-:W-:Y:S01]  /*5d60*/  ULEA UR4, UR4, UR29, 0x3 ;  /* 0x0000001d04047291 */ /* 0x000fe2000f8e18ff */
[----:B--2---:R-:W-:-:S04]  /*5d70*/  LOP3.LUT R3, R15, UR5, RZ, 0x3c, !PT ;  /* 0x000000050f037c12 */ /* 0x004fc8000f8e3cff */
[----:B------:R-:W-:Y:S01]  /*5d80*/  SHF.L.U32 R3, R3, 0x1f, RZ ;  /* 0x0000001f03037819 */ /* 0x000fe200000006ff */
[----:B------:R-:W-:-:S07]  /*5d90*/  IMAD.U32 R0, RZ, RZ, UR4 ;  /* 0x00000004ff007e24 */ /* 0x000fce000f8e00ff */
.L_x_110:
[----:B--2---:R2:W3:Y:S02]  /*5da0*/  SYNCS.PHASECHK.TRANS64.TRYWAIT P0, [R0+URZ], R3 ;  /* 0x00000003000075a7 */ /* 0x0044e400080011ff */
[----:B---3--:R-:W-:Y:S05]  /*5db0*/  @!P0 NANOSLEEP.SYNCS 0x989680 ;  /* 0x009896800000895d */ /* 0x008fea0003900000 */
[----:B------:R-:W3:Y:S02]  /*5dc0*/  @!P0 SYNCS.PHASECHK.TRANS64 P0, [R0+URZ], R3 ;  /* 0x00000003000085a7 */ /* 0x000ee400080010ff */
[----:B-1-3--:R-:W-:Y:S05]  /*5dd0*/  @P0 EXIT ;  /* 0x000000000000094d */ /* 0x00afea0003800000 */
[----:B------:R-:W-:Y:S05]  /*5de0*/  BRA `(.L_x_110) ;  /* 0xfffffffc00ec7947 */ /* 0x000fea000383ffff */
.L_x_98:
[----:B------:R-:W-:-:S06]  /*5df0*/  UISETP.GE.AND UP0, UPT, UR13, 0x4, UPT ;  /* 0x000000040d00788c */ /* 0x000fcc000bf06270 */
[----:B------:R-:W-:-:S13]  /*5e00*/  PLOP3.LUT P0, PT, PT, PT, UP0, 0x80, 0x8 ;  /* 0x000000000008781c */ /* 0x000fda0003f0f008 */
[----:B------:R-:W-:Y:S05]  /*5e10*/  @!P0 EXIT ;  /* 0x000000000000894d */ /* 0x000fea0003800000 */
[----:B------:R-:W1:Y:S08]  /*5e20*/  S2UR UR4, SR_CgaCtaId ;  /* 0x00000000000479c3 */ /* 0x000e700000008800 */
[----:B------:R-:W-:Y:S01]  /*5e30*/  BAR.SYNC.DEFER_BLOCKING 0x6, 0xa0 ;  /* 0x0182800000007b1d */ /* 0x000fe20000010000 */
[C---:B------:R-:W-:Y:S01]  /*5e40*/  IMAD.SHL.U32 R3, R62.reuse, 0x10, RZ ;  /* 0x000000103e037824 */ /* 0x040fe200078e00ff */
[C---:B------:R-:W-:Y:S01]  /*5e50*/  LOP3.LUT R68, R62.reuse, 0x60, RZ, 0xc0, !PT ;  /* 0x000000603e447812 */ /* 0x040fe200078ec0ff */
[C---:B------:R-:W-:Y:S01]  /*5e60*/  IMAD.SHL.U32 R4, R57.reuse, 0x200000, RZ ;  /* 0x0020000039047824 */ /* 0x040fe200078e00ff */
[----:B------:R-:W-:Y:S01]  /*5e70*/  LOP3.LUT R63, R62, 0x2, RZ, 0xc0, !PT ;  /* 0x000000023e3f7812 */ /* 0x000fe200078ec0ff */
[----:B------:R-:W-:Y:S01]  /*5e80*/  IMAD.SHL.U32 R8, R57, 0x200, RZ ;  /* 0x0000020039087824 */ /* 0x000fe200078e00ff */
[----:B------:R-:W-:-:S02]  /*5e90*/  UMOV UR49, 0x400 ;  /* 0x0000040000317882 */ /* 0x000fc40000000000 */
[----:B------:R-:W2:Y:S01]  /*5ea0*/  LDC.64 R54, c[0x0][0x8b0] ;  /* 0x00022c00ff367b82 */ /* 0x000ea20000000a00 */
[C---:B------:R-:W-:Y:S01]  /*5eb0*/  LOP3.LUT R67, R3.reuse, 0x590, RZ, 0xc0, !PT ;  /* 0x0000059003437812 */ /* 0x040fe200078ec0ff */
[C---:B------:R-:W-:Y:S01]  /*5ec0*/  IMAD.SHL.U32 R2, R62.reuse, 0x2, RZ ;  /* 0x000000023e027824 */ /* 0x040fe200078e00ff */
[----:B------:R-:W-:Y:S01]  /*5ed0*/  LOP3.LUT R3, R3, 0x60, RZ, 0xc0, !PT ;  /* 0x0000006003037812 */ /* 0x000fe200078ec0ff */
[----:B------:R-:W-:Y:S01]  /*5ee0*/  IMAD.U32 R23, R62, 0x10000, RZ ;  /* 0x000100003e177824 */ /* 0x000fe200078e00ff */
[----:B------:R-:W-:Y:S01]  /*5ef0*/  LOP3.LUT R4, R4, 0x200000, RZ, 0xc0, !PT ;  /* 0x0020000004047812 */ /* 0x000fe200078ec0ff */
[----:B------:R-:W-:Y:S01]  /*5f00*/  IMAD.MOV.U32 R22, RZ, RZ, RZ ;  /* 0x000000ffff167224 */ /* 0x000fe200078e00ff */
[----:B------:R-:W-:Y:S01]  /*5f10*/  LOP3.LUT R62, R62, 0x4, RZ, 0xc0, !PT ;  /* 0x000000043e3e7812 */ /* 0x000fe200078ec0ff */
[----:B------:R-:W3:Y:S01]  /*5f20*/  LDC.64 R52, c[0x0][0x8a8] ;  /* 0x00022a00ff347b82 */ /* 0x000ee20000000a00 */
[----:B------:R-:W-:Y:S02]  /*5f30*/  LOP3.LUT R67, R67, 0x200, R8, 0xf8, !PT ;  /* 0x0000020043437812 */ /* 0x000fe400078ef808 */
[----:B------:R-:W-:-:S02]  /*5f40*/  CS2R R64, SRZ ;  /* 0x0000000000407805 */ /* 0x000fc4000001ff00 */
[----:B------:R-:W-:Y:S01]  /*5f50*/  LOP3.LUT R2, R3, 0xc, R2, 0xf8, !PT ;  /* 0x0000000c03027812 */ /* 0x000fe200078ef802 */
[----:B------:R-:W-:Y:S01]  /*5f60*/  IMAD.MOV.U32 R61, RZ, RZ, RZ ;  /* 0x000000ffff3d7224 */ /* 0x000fe200078e00ff */
[----:B------:R-:W-:Y:S01]  /*5f70*/  LOP3.LUT R23, R4, 0x400000, R23, 0xf8, !PT ;  /* 0x0040000004177812 */ /* 0x000fe200078ef817 */
[----:B------:R-:W-:Y:S01]  /*5f80*/  IMAD.MOV R63, RZ, RZ, -R63 ;  /* 0x000000ffff3f7224 */ /* 0x000fe200078e0a3f */
[----:B------:R-:W-:Y:S01]  /*5f90*/  IADD3 R66, PT, PT, -R62, 0x2, RZ ;  /* 0x000000023e427810 */ /* 0x000fe20007ffe1ff */
[----:B-1----:R-:W-:Y:S01]  /*5fa0*/  ULEA UR49, UR4, UR49, 0x18 ;  /* 0x0000003104317291 */ /* 0x002fe2000f8ec0ff */
[----:B------:R-:W-:Y:S01]  /*5fb0*/  LOP3.LUT R67, R67, R2, RZ, 0xfc, !PT ;  /* 0x0000000243437212 */ /* 0x000fe200078efcff */
[----:B------:R-:W1:Y:S01]  /*5fc0*/  LDCU.64 UR4, c[0x0][0x890] ;  /* 0x00011200ff0477ac */ /* 0x000e620008000a00 */
[----:B------:R-:W-:Y:S02]  /*5fd0*/  IMAD.MOV R62, RZ, RZ, -R62 ;  /* 0x000000ffff3e7224 */ /* 0x000fe400078e0a3e */
[----:B------:R-:W-:Y:S01]  /*5fe0*/  IMAD.SHL.U32 R66, R66, 0x10, RZ ;  /* 0x0000001042427824 */ /* 0x000fe200078e00ff */
[----:B------:R-:W4:Y:S03]  /*5ff0*/  LDCU UR60, c[0x0][0x370] ;  /* 0x00006e00ff3c77ac */ /* 0x000f260008000800 */
[----:B------:R-:W4:Y:S01]  /*6000*/  LDS R0, [UR49+0x1f0] ;  /* 0x0001f031ff007984 */ /* 0x000f220008000800 */
[----:B------:R-:W-:Y:S01]  /*6010*/  UMOV UR52, 0x1 ;  /* 0x0000000100347882 */ /* 0x000fe20000000000 */
[----:B------:R-:W2:Y:S01]  /*6020*/  LDCU UR43, c[0x0][0xb0c] ;  /* 0x00016180ff2b77ac */ /* 0x000ea20008000800 */
[----:B------:R-:W2:Y:S01]  /*6030*/  LDCU UR39, c[0x0][0xb30] ;  /* 0x00016600ff2777ac */ /* 0x000ea20008000800 */
[----:B------:R-:W2:Y:S01]  /*6040*/  LDCU.64 UR54, c[0x0][0x888] ;  /* 0x00011100ff3677ac */ /* 0x000ea20008000a00 */
[----:B-1----:R-:W-:Y:S01]  /*6050*/  IMAD.U32 R70, RZ, RZ, UR4 ;  /* 0x00000004ff467e24 */ /* 0x002fe2000f8e00ff */
[----:B------:R-:W-:Y:S01]  /*6060*/  MOV R69, UR5 ;  /* 0x0000000500457c02 */ /* 0x000fe20008000f00 */
[----:B------:R-:W-:Y:S01]  /*6070*/  UIADD3 UR4, UPT, UPT, UR49, 0x200, URZ ;  /* 0x0000020031047890 */ /* 0x000fe2000fffe0ff */
[----:B------:R-:W1:Y:S05]  /*6080*/  LDCU.64 UR40, c[0x0][0xb28] ;  /* 0x00016500ff2877ac */ /* 0x000e6a0008000a00 */
[----:B------:R-:W-:Y:S01]  /*6090*/  LEA R67, R67, UR4, 0x2 ;  /* 0x0000000443437c11 */ /* 0x000fe2000f8e10ff */
[----:B------:R-:W1:Y:S01]  /*60a0*/  LDCU.128 UR56, c[0x0][0xb10] ;  /* 0x00016200ff3877ac */ /* 0x000e620008000c00 */
[----:B------:R-:W1:Y:S01]  /*60b0*/  LDCU UR53, c[0x0][0x374] ;  /* 0x00006e80ff3577ac */ /* 0x000e620008000800 */
[----:B------:R-:W-:Y:S01]  /*60c0*/  UMOV UR48, URZ ;  /* 0x000000ff00307c82 */ /* 0x000fe20008000000 */
[----:B------:R-:W-:Y:S01]  /*60d0*/  UMOV UR51, URZ ;  /* 0x000000ff00337c82 */ /* 0x000fe20008000000 */
[----:B------:R-:W-:Y:S01]  /*60e0*/  UMOV UR50, URZ ;  /* 0x000000ff00327c82 */ /* 0x000fe20008000000 */
[----:B----4-:R-:W-:Y:S01]  /*60f0*/  IMAD.IADD R23, R0, 0x1, R23 ;  /* 0x0000000100177824 */ /* 0x010fe200078e0217 */
[----:B-123--:R-:W-:-:S07]  /*6100*/  MOV R0, UR4 ;  /* 0x0000000400007c02 */ /* 0x00efce0008000f00 */
.L_x_141:
[C---:B------:R-:W-:Y:S02]  /*6110*/  LEA R3, R61.reuse, UR49, 0x3 ;  /* 0x000000313d037c11 */ /* 0x040fe4000f8e18ff */
[----:B------:R-:W-:Y:S02]  /*6120*/  SHF.L.U32 R0, R64, 0x1f, RZ ;  /* 0x0000001f40007819 */ /* 0x000fe400000006ff */
[----:B-1----:R-:W-:Y:S02]  /*6130*/  LEA R5, R61, UR49, 0x4 ;  /* 0x000000313d057c11 */ /* 0x002fe4000f8e20ff */
[----:B------:R-:W1:Y:S02]  /*6140*/  SYNCS.PHASECHK.TRANS64.TRYWAIT P0, [R3+URZ+0x140], R0 ;  /* 0x00014000030075a7 */ /* 0x000e6400080011ff */
[----:B-1----:R-:W-:Y:S05]  /*6150*/  @!P0 BRA `(.L_x_111) ;  /* 0x0000003400148947 */ /* 0x002fea0003800000 */
.L_x_210:
[----:B------:R-:W2:Y:S01]  /*6160*/  LDS.128 R4, [R5+0x1d0] ;  /* 0x0001d00005047984 */ /* 0x000ea20000000c00 */
[----:B------:R-:W-:Y:S01]  /*6170*/  UISETP.GE.AND UP0, UPT, UR42, 0x1, UPT ;  /* 0x000000012a00788c */ /* 0x000fe2000bf06270 */
[----:B------:R-:W-:Y:S01]  /*6180*/  @!PT LDS RZ, [RZ] ;  /* 0x00000000fffff984 */ /* 0x000fe20000000800 */
[----:B------:R-:W-:Y:S01]  /*6190*/  @!PT LDS RZ, [RZ] ;  /* 0x00000000fffff984 */ /* 0x000fe20000000800 */
[----:B------:R-:W-:Y:S01]  /*61a0*/  @!PT LDS RZ, [RZ] ;  /* 0x00000000fffff984 */ /* 0x000fe20000000800 */
[----:B------:R-:W-:Y:S01]  /*61b0*/  @!PT LDS RZ, [RZ] ;  /* 0x00000000fffff984 */ /* 0x000fe20000000800 */
[----:B------:R3:W-:Y:S06]  /*61c0*/  MEMBAR.ALL.CTA ;  /* 0x0000000000007992 */ /* 0x0007ec0000008000 */
[----:B---3--:R-:W3:Y:S01]  /*61d0*/  FENCE.VIEW.ASYNC.S ;  /* 0x00000000000073c6 */ /* 0x008ee20000000000 */
[----:B--2---:R-:W-:Y:S11]  /*61e0*/  LOP3.LUT P0, RZ, R6, 0x1, RZ, 0xc0, !PT ;  /* 0x0000000106ff7812 */ /* 0x004ff6000780c0ff */
[----:B------:R-:W-:Y:S02]  /*61f0*/  @!UPT UIADD3 URZ, UPT, UPT, URZ, URZ, URZ ;  /* 0x000000fffffff290 */ /* 0x000fe4000fffe0ff */
[----:B---3--:R-:W-:Y:S01]  /*6200*/  VOTEU.ANY UP1, P0 ;  /* 0x0000000000ff7886 */ /* 0x008fe20000020100 */
[----:B------:R-:W-:Y:S01]  /*6210*/  PLOP3.LUT P0, PT, PT, PT, UP1, 0x80, 0x8 ;  /* 0x000000000008781c */ /* 0x000fe20003f0f018 */
[----:B------:R-:W-:Y:S11]  /*6220*/  UP2UR UR62, UPR, URZ, 0x2 ;  /* 0x00000002ff3e7883 */ /* 0x000ff60008000000 */
[----:B------:R-:W-:Y:S01]  /*6230*/  @!UPT UIADD3 URZ, UPT, UPT, URZ, URZ, URZ ;  /* 0x000000fffffff290 */ /* 0x000fe2000fffe0ff */
[----:B-1----:R-:W-:Y:S02]  /*6240*/  @P0 SHF.R.U32.HI R0, RZ, 0x10, R5 ;  /* 0x00000010ff000819 */ /* 0x002fe40000011605 */
        /* <DEDUP_REMOVED lines=12> */
[----:B------:R-:W2:Y:S01]  /*6310*/  LDCU UR12, c[0x0][0xb20] ;  /* 0x00016400ff0c77ac */ /* 0x000ea20008000800 */
[----:B------:R-:W-:Y:S02]  /*6320*/  UIMAD.WIDE.U32 UR4, UR53, UR59, URZ ;  /* 0x0000003b350472a5 */ /* 0x000fe4000f8e00ff */
[----:B------:R-:W-:Y:S02]  /*6330*/  UIMAD.WIDE.U32 UR6, UR60, UR56, URZ ;  /* 0x000000383c0672a5 */ /* 0x000fe4000f8e00ff */
[----:B------:R-:W-:Y:S02]  /*6340*/  UISETP.NE.AND UP0, UPT, UR58, 0x1, UPT ;  /* 0x000000013a00788c */ /* 0x000fe4000bf05270 */
[----:B------:R-:W-:Y:S02]  /*6350*/  UIMAD.WIDE.U32 UR8, UR37, UR59, URZ ;  /* 0x0000003b250872a5 */ /* 0x000fe4000f8e00ff */
[----:B------:R-:W-:Y:S02]  /*6360*/  UIMAD.WIDE.U32 UR10, UR38, UR56, URZ ;  /* 0x00000038260a72a5 */ /* 0x000fe4000f8e00ff */
[----:B------:R-:W-:Y:S02]  /*6370*/  UISETP.NE.AND UP1, UPT, UR43, 0x1, UPT ;  /* 0x000000012b00788c */ /* 0x000fe4000bf25270 */
[----:B------:R-:W-:Y:S01]  /*6380*/  UISETP.NE.AND UP2, UPT, UR42, 0x1, UPT ;  /* 0x000000012a00788c */ /* 0x000fe2000bf45270 */
[----:B------:R-:W-:Y:S02]  /*6390*/  UMOV UR4, UR5 ;  /* 0x0000000500047c82 */ /* 0x000fe40008000000 */
[----:B--2---:R-:W-:Y:S03]  /*63a0*/  USHF.R.U32.HI UR5, URZ, UR12, UR4 ;  /* 0x0000000cff057299 */ /* 0x004fe60008011604 */
[----:B------:R-:W-:Y:S02]  /*63b0*/  UMOV UR4, UR7 ;  /* 0x0000000700047c82 */ /* 0x000fe40008000000 */
[----:B------:R-:W-:Y:S02]  /*63c0*/  USHF.R.U32.HI UR7, URZ, UR57, UR4 ;  /* 0x00000039ff077299 */ /* 0x000fe40008011604 */
[----:B------:R-:W-:Y:S02]  /*63d0*/  USEL UR4, UR53, UR5, !UP0 ;  /* 0x0000000535047287 */ /* 0x000fe4000c000000 */
[----:B------:R-:W-:Y:S01]  /*63e0*/  USEL UR7, UR60, UR7, !UP1 ;  /* 0x000000073c077287 */ /* 0x000fe2000c800000 */
[----:B------:R-:W-:Y:S01]  /*63f0*/  UMOV UR5, UR9 ;  /* 0x0000000900057c82 */ /* 0x000fe20008000000 */
[----:B------:R-:W-:Y:S02]  /*6400*/  UIMAD.WIDE.U32 UR8, UR4, UR40, URZ ;  /* 0x00000028040872a5 */ /* 0x000fe4000f8e00ff */
[----:B------:R-:W-:Y:S03]  /*6410*/  USHF.R.U32.HI UR6, URZ, UR12, UR5 ;  /* 0x0000000cff067299 */ /* 0x000fe60008011605 */
[----:B------:R-:W-:Y:S01]  /*6420*/  UMOV UR5, UR11 ;  /* 0x0000000b00057c82 */ /* 0x000fe20008000000 */
[----:B------:R-:W-:Y:S02]  /*6430*/  UIMAD.WIDE.U32 UR10, UR7, UR40, URZ ;  /* 0x00000028070a72a5 */ /* 0x000fe4000f8e00ff */
[----:B------:R-:W-:Y:S02]  /*6440*/  USHF.R.U32.HI UR12, URZ, UR57, UR5 ;  /* 0x00000039ff0c7299 */ /* 0x000fe40008011605 */
[----:B------:R-:W-:Y:S01]  /*6450*/  USEL UR6, UR37, UR6, !UP0 ;  /* 0x0000000625067287 */ /* 0x000fe2000c000000 */
[----:B------:R-:W-:Y:S02]  /*6460*/  UMOV UR5, UR9 ;  /* 0x0000000900057c82 */ /* 0x000fe40008000000 */
[----:B------:R-:W-:Y:S01]  /*6470*/  UMOV UR10, UR11 ;  /* 0x0000000b000a7c82 */ /* 0x000fe20008000000 */
[----:B------:R-:W-:Y:S02]  /*6480*/  @UP2 USHF.R.U32.HI UR4, URZ, UR41, UR5 ;  /* 0x00000029ff042299 */ /* 0x000fe40008011605 */
[----:B------:R-:W-:Y:S02]  /*6490*/  @UP2 USHF.R.U32.HI UR7, URZ, UR41, UR10 ;  /* 0x00000029ff072299 */ /* 0x000fe4000801160a */
[----:B------:R-:W-:Y:S02]  /*64a0*/  UIMAD UR4, UR42, UR4, URZ ;  /* 0x000000042a0472a4 */ /* 0x000fe4000f8e02ff */
[----:B------:R-:W-:Y:S02]  /*64b0*/  UIMAD.WIDE.U32 UR10, UR6, UR40, URZ ;  /* 0x00000028060a72a5 */ /* 0x000fe4000f8e00ff */
[----:B------:R-:W-:Y:S02]  /*64c0*/  USEL UR5, UR38, UR12, !UP1 ;  /* 0x0000000c26057287 */ /* 0x000fe4000c800000 */
[----:B------:R-:W-:Y:S02]  /*64d0*/  UIMAD UR8, UR42, UR7, URZ ;  /* 0x000000072a0872a4 */ /* 0x000fe4000f8e02ff */
[----:B------:R-:W-:Y:S03]  /*64e0*/  UISETP.GE.AND UP0, UPT, UR6, UR4, UPT ;  /* 0x000000040600728c */ /* 0x000fe6000bf06270 */
[----:B------:R-:W-:Y:S01]  /*64f0*/  UMOV UR4, UR11 ;  /* 0x0000000b00047c82 */ /* 0x000fe20008000000 */
[----:B------:R-:W-:Y:S02]  /*6500*/  UISETP.GE.OR UP0, UPT, UR5, UR8, UP0 ;  /* 0x000000080500728c */ /* 0x000fe40008706670 */
[----:B------:R-:W-:Y:S02]  /*6510*/  USHF.R.U32.HI UR4, URZ, UR41, UR4 ;  /* 0x00000029ff047299 */ /* 0x000fe40008011604 */
[----:B------:R-:W-:Y:S02]  /*6520*/  UIMAD.WIDE.U32 UR8, UR5, UR40, URZ ;  /* 0x00000028050872a5 */ /* 0x000fe4000f8e00ff */
[----:B------:R-:W-:Y:S02]  /*6530*/  USEL UR11, UR6, UR4, !UP2 ;  /* 0x00000004060b7287 */ /* 0x000fe4000d000000 */
[----:B------:R-:W-:Y:S02]  /*6540*/  UIADD3 UR8, UPT, UPT, -UR5, URZ, URZ ;  /* 0x000000ff05087290 */ /* 0x000fe4000fffe1ff */
[----:B------:R-:W-:Y:S01]  /*6550*/  UIADD3 UR10, UPT, UPT, -UR11, URZ, URZ ;  /* 0x000000ff0b0a7290 */ /* 0x000fe2000fffe1ff */
[----:B------:R-:W-:Y:S01]  /*6560*/  @!UP0 UMOV UR4, UR9 ;  /* 0x0000000900048c82 */ /* 0x000fe20008000000 */
[----:B------:R-:W-:Y:S02]  /*6570*/  UIADD3 UR9, UPT, UPT, -UR6, URZ, URZ ;  /* 0x000000ff06097290 */ /* 0x000fe4000fffe1ff */
[----:B------:R-:W-:Y:S02]  /*6580*/  @!UP0 USHF.R.U32.HI UR4, URZ, UR41, UR4 ;  /* 0x00000029ff048299 */ /* 0x000fe40008011604 */
[----:B------:R-:W-:Y:S02]  /*6590*/  UIMAD UR10, UR42, UR10, UR6 ;  /* 0x0000000a2a0a72a4 */ /* 0x000fe4000f8e0206 */
[----:B------:R-:W-:Y:S04]  /*65a0*/  @!UP0 USEL UR4, UR5, UR4, !UP2 ;  /* 0x0000000405048287 */ /* 0x000fe8000d000000 */
[----:B------:R-:W-:Y:S02]  /*65b0*/  @!UP0 UIMAD UR10, UR7, UR10, UR4 ;  /* 0x0000000a070a82a4 */ /* 0x000fe4000f8e0204 */
[----:B------:R-:W-:Y:S02]  /*65c0*/  @!UP0 UIADD3 UR11, UPT, UPT, UR11, -UR4, URZ ;  /* 0x800000040b0b8290 */ /* 0x000fe4000fffe0ff */
[----:B------:R-:W-:Y:S02]  /*65d0*/  UIMAD UR7, UR43, UR8, UR38 ;  /* 0x000000082b0772a4 */ /* 0x000fe4000f8e0226 */
[----:B------:R-:W-:Y:S02]  /*65e0*/  @!UP0 UIMAD UR6, UR11, UR42, UR5 ;  /* 0x0000002a0b0682a4 */ /* 0x000fe4000f8e0205 */
[----:B------:R-:W-:Y:S01]  /*65f0*/  UIMAD UR4, UR58, UR9, UR37 ;  /* 0x000000093a0472a4 */ /* 0x000fe2000f8e0225 */
[----:B------:R-:W-:Y:S02]  /*6600*/  @!UP0 UMOV UR5, UR10 ;  /* 0x0000000a00058c82 */ /* 0x000fe40008000000 */
[----:B------:R-:W-:Y:S02]  /*6610*/  UIMAD UR38, UR5, UR43, UR7 ;  /* 0x0000002b052672a4 */ /* 0x000fe4000f8e0207 */
[----:B------:R-:W-:Y:S11]  /*6620*/  UIMAD UR37, UR6, UR58, UR4 ;  /* 0x0000003a062572a4 */ /* 0x000ff6000f8e0204 */
[----:B------:R-:W-:Y:S01]  /*6630*/  @!UPT UIADD3 URZ, UPT, UPT, URZ, URZ, URZ ;  /* 0x000000fffffff290 */ /* 0x000fe2000fffe0ff */
.L_x_112:
[----:B------:R-:W-:Y:S01]  /*6640*/  UISETP.NE.AND UP0, UPT, UR39, 0x1, UPT ;  /* 0x000000012700788c */ /* 0x000fe2000bf05270 */
[----:B------:R-:W-:Y:S01]  /*6650*/  IADD3 R61, PT, PT, R61, 0x1, RZ ;  /* 0x000000013d3d7810 */ /* 0x000fe20007ffe0ff */
[----:B------:R-:W-:Y:S02]  /*6660*/  UIADD3 UR11, UPT, UPT, UR49, 0x200, URZ ;  /* 0x00000200310b7890 */ /* 0x000fe4000fffe0ff */
[----:B------:R-:W-:Y:S02]  /*6670*/  USHF.L.U32 UR46, UR20, 0x6, URZ ;  /* 0x00000006142e7899 */ /* 0x000fe400080006ff */
[----:B------:R-:W-:Y:S05]  /*6680*/  USHF.L.U32 UR45, UR25, 0x6, URZ ;  /* 0x00000006192d7899 */ /* 0x000fea00080006ff */
[----:B------:R-:W2:Y:S01]  /*6690*/  @!UP0 LDCU.128 UR12, c[0x0][0xb10] ;  /* 0x00016200ff0c87ac */ /* 0x000ea20008000c00 */
[----:B------:R-:W3:Y:S01]  /*66a0*/  @!UP0 LDCU UR5, c[0x0][0xb0c] ;  /* 0x00016180ff0587ac */ /* 0x000ee20008000800 */
[----:B------:R-:W4:Y:S01]  /*66b0*/  @!UP0 LDCU UR10, c[0x0][0xb20] ;  /* 0x00016400ff0a87ac */ /* 0x000f220008000800 */
[----:B--2---:R-:W-:Y:S02]  /*66c0*/  UIMAD.WIDE.U32 UR8, UR38, UR12, URZ ;  /* 0x0000000c260872a5 */ /* 0x004fe4000f8e00ff */
[----:B------:R-:W-:Y:S02]  /*66d0*/  UIMAD.WIDE.U32 UR6, UR37, UR15, URZ ;  /* 0x0000000f250672a5 */ /* 0x000fe4000f8e00ff */
[----:B------:R-:W-:Y:S03]  /*66e0*/  @!UP0 UISETP.NE.AND UP1, UPT, UR14, 0x1, UPT ;  /* 0x000000010e00888c */ /* 0x000fe6000bf25270 */
[----:B------:R-:W-:Y:S01]  /*66f0*/  @!UP0 UMOV UR4, UR9 ;  /* 0x0000000900048c82 */ /* 0x000fe20008000000 */
[----:B---3--:R-:W-:Y:S02]  /*6700*/  @!UP0 UISETP.NE.AND UP2, UPT, UR5, 0x1, UPT ;  /* 0x000000010500888c */ /* 0x008fe4000bf45270 */
[----:B------:R-:W-:Y:S01]  /*6710*/  @!UP0 USHF.R.U32.HI UR4, URZ, UR13, UR4 ;  /* 0x0000000dff048299 */ /* 0x000fe20008011604 */
[----:B------:R-:W-:Y:S02]  /*6720*/  @!UP0 UMOV UR6, UR7 ;  /* 0x0000000700068c82 */ /* 0x000fe40008000000 */
[----:B----4-:R-:W-:Y:S02]  /*6730*/  @!UP0 USHF.R.U32.HI UR6, URZ, UR10, UR6 ;  /* 0x0000000aff068299 */ /* 0x010fe40008011606 */
[----:B------:R-:W-:Y:S02]  /*6740*/  @!UP0 USEL UR7, UR38, UR4, !UP2 ;  /* 0x0000000426078287 */ /* 0x000fe4000d000000 */
[----:B------:R-:W-:Y:S04]  /*6750*/  @!UP0 USEL UR6, UR37, UR6, !UP1 ;  /* 0x0000000625068287 */ /* 0x000fe8000c800000 */
[----:B------:R-:W-:Y:S02]  /*6760*/  @!UP0 UIADD3 UR4, UPT, UPT, -UR7, UR6, URZ ;  /* 0x0000000607048290 */ /* 0x000fe4000fffe1ff */
[----:B------:R-:W-:Y:S02]  /*6770*/  @!UP0 UIADD3 UR6, UPT, UPT, UR7, -UR6, URZ ;  /* 0x8000000607068290 */ /* 0x000fe4000fffe0ff */
[----:B------:R-:W-:Y:S02]  /*6780*/  @!UP0 UIMAD UR38, UR4, UR5, UR38 ;  /* 0x00000005042682a4 */ /* 0x000fe4000f8e0226 */
[----:B------:R-:W-:Y:S02]  /*6790*/  @!UP0 UIMAD UR37, UR6, UR14, UR37 ;  /* 0x0000000e062582a4 */ /* 0x000fe4000f8e0225 */
[----:B------:R-:W-:Y:S09]  /*67a0*/  ULOP3.LUT UP0, URZ, UR11, 0x1b0, URZ, 0xc0, !UPT ;  /* 0x000001b00bff7892 */ /* 0x000ff2000f80c0ff */
[----:B------:R-:W-:Y:S05]  /*67b0*/  BRA.U !UP0, `(.L_x_113) ;  /* 0x00000001087c7547 */ /* 0x000fea000b800000 */
[----:B------:R-:W2:Y:S01]  /*67c0*/  LDCU.64 UR8, c[0x4][0x80] ;  /* 0x01001000ff0877ac */ /* 0x000ea20008000a00 */
[----:B------:R-:W-:Y:S01]  /*67d0*/  MOV R2, 0x0 ;  /* 0x0000000000027802 */ /* 0x000fe20000000f00 */
[----:B------:R-:W-:Y:S02]  /*67e0*/  HFMA2 R12, -RZ, RZ, 0, 5.9604644775390625e-08 ;  /* 0x00000001ff0c7431 */ /* 0x000fe400000001ff */
[----:B------:R-:W-:Y:S01]  /*67f0*/  IMAD.MOV.U32 R8, RZ, RZ, 0x70 ;  /* 0x00000070ff087424 */ /* 0x000fe200078e00ff */
[----:B------:R3:W4:Y:S01]  /*6800*/  LDC.64 R14, c[0x4][R2] ;  /* 0x01000000020e7b82 */ /* 0x0007220000000a00 */
[----:B------:R-:W1:Y:S01]  /*6810*/  LDCU.64 UR6, c[0x4][0x88] ;  /* 0x01001100ff0677ac */ /* 0x000e620008000a00 */
[----:B------:R-:W-:Y:S01]  /*6820*/  IMAD.MOV.U32 R13, RZ, RZ, RZ ;  /* 0x000000ffff0d7224 */ /* 0x000fe200078e00ff */
[----:B------:R-:W1:Y:S01]  /*6830*/  LDCU.64 UR4, c[0x4][0x8] ;  /* 0x01000100ff0477ac */ /* 0x000e620008000a00 */
[----:B--2---:R-:W-:Y:S01]  /*6840*/  MOV R5, UR9 ;  /* 0x0000000900057c02 */ /* 0x004fe20008000f00 */
[----:B------:R-:W-:Y:S01]  /*6850*/  IMAD.U32 R4, RZ, RZ, UR8 ;  /* 0x00000008ff047e24 */ /* 0x000fe2000f8e00ff */
[----:B-1----:R-:W-:Y:S01]  /*6860*/  MOV R7, UR7 ;  /* 0x0000000700077c02 */ /* 0x002fe20008000f00 */
[----:B------:R-:W-:Y:S01]  /*6870*/  IMAD.U32 R6, RZ, RZ, UR6 ;  /* 0x00000006ff067e24 */ /* 0x000fe2000f8e00ff */
[----:B------:R-:W-:Y:S01]  /*6880*/  MOV R11, UR5 ;  /* 0x00000005000b7c02 */ /* 0x000fe20008000f00 */
[----:B------:R-:W-:Y:S02]  /*6890*/  IMAD.U32 R10, RZ, RZ, UR4 ;  /* 0x00000004ff0a7e24 */ /* 0x000fe4000f8e00ff */
[----:B------:R-:W-:Y:S07]  /*68a0*/  LEPC R20, `(.L_x_114) ;  /* 0x000000001014794e */ /* 0x000fee0000000000 */
[----:B---345:R-:W-:Y:S05]  /*68b0*/  CALL.ABS.NOINC R14 ;  /* 0x000000000e007343 */ /* 0x038fea0003c00000 */
.L_x_114:
[----:B------:R-:W1:Y:S01]  /*68c0*/  LDCU.64 UR8, c[0x4][0x80] ;  /* 0x01001000ff0877ac */ /* 0x000e620008000a00 */
[----:B------:R-:W2:Y:S01]  /*68d0*/  LDC.64 R2, c[0x4][R2] ;  /* 0x0100000002027b82 */ /* 0x000ea20000000a00 */
[----:B------:R-:W-:Y:S02]  /*68e0*/  HFMA2 R12, -RZ, RZ, 0, 5.9604644775390625e-08 ;  /* 0x00000001ff0c7431 */ /* 0x000fe400000001ff */
[----:B------:R-:W-:Y:S02]  /*68f0*/  IMAD.MOV.U32 R8, RZ, RZ, 0x70 ;  /* 0x00000070ff087424 */ /* 0x000fe400078e00ff */
[----:B------:R-:W-:Y:S01]  /*6900*/  IMAD.MOV.U32 R13, RZ, RZ, RZ ;  /* 0x000000ffff0d7224 */ /* 0x000fe200078e00ff */
[----:B------:R-:W3:Y:S01]  /*6910*/  LDCU.64 UR6, c[0x4][0x88] ;  /* 0x01001100ff0677ac */ /* 0x000ee20008000a00 */
[----:B------:R-:W4:Y:S01]  /*6920*/  LDCU.64 UR4, c[0x4][0x8] ;  /* 0x01000100ff0477ac */ /* 0x000f220008000a00 */
[----:B-1----:R-:W-:Y:S02]  /*6930*/  MOV R4, UR8 ;  /* 0x0000000800047c02 */ /* 0x002fe40008000f00 */
[----:B------:R-:W-:Y:S02]  /*6940*/  MOV R5, UR9 ;  /* 0x0000000900057c02 */ /* 0x000fe40008000f00 */
[----:B---3--:R-:W-:Y:S01]  /*6950*/  MOV R7, UR7 ;  /* 0x0000000700077c02 */ /* 0x008fe20008000f00 */
[----:B------:R-:W-:Y:S01]  /*6960*/  IMAD.U32 R6, RZ, RZ, UR6 ;  /* 0x00000006ff067e24 */ /* 0x000fe2000f8e00ff */
[----:B----4-:R-:W-:Y:S01]  /*6970*/  MOV R11, UR5 ;  /* 0x00000005000b7c02 */ /* 0x010fe20008000f00 */
[----:B------:R-:W-:Y:S02]  /*6980*/  IMAD.U32 R10, RZ, RZ, UR4 ;  /* 0x00000004ff0a7e24 */ /* 0x000fe4000f8e00ff */
[----:B------:R-:W-:Y:S07]  /*6990*/  LEPC R20, `(.L_x_113) ;  /* 0x000000001014794e */ /* 0x000fee0000000000 */
[----:B--2---:R-:W-:Y:S05]  /*69a0*/  CALL.ABS.NOINC R2 ;  /* 0x0000000002007343 */ /* 0x004fea0003c00000 */
.L_x_113:
[----:B------:R-:W-:Y:S02]  /*69b0*/  R2UR UR6, R59 ;  /* 0x000000003b0672ca */ /* 0x000fe400000e0000 */
[----:B------:R-:W-:Y:S02]  /*69c0*/  R2UR UR5, R70 ;  /* 0x00000000460572ca */ /* 0x000fe400000e0000 */
[----:B------:R-:W-:Y:S02]  /*69d0*/  R2UR UR4, R69 ;  /* 0x00000000450472ca */ /* 0x000fe400000e0000 */
[----:B------:R-:W-:Y:S02]  /*69e0*/  ISETP.NE.U32.AND P4, PT, R54, RZ, PT ;  /* 0x000000ff3600720c */ /* 0x000fe40003f85070 */
[----:B------:R-:W-:Y:S02]  /*69f0*/  ISETP.NE.U32.AND P2, PT, RZ, UR54, PT ;  /* 0x00000036ff007c0c */ /* 0x000fe4000bf45070 */
[----:B------:R-:W-:Y:S02]  /*6a00*/  ISETP.NE.AND.EX P4, PT, R55, RZ, PT, P4 ;  /* 0x000000ff3700720c */ /* 0x000fe40003f85340 */
[----:B------:R-:W-:Y:S01]  /*6a10*/  ISETP.NE.AND.EX P2, PT, RZ, UR55, PT, P2 ;  /* 0x00000037ff007c0c */ /* 0x000fe2000bf45320 */
[----:B------:R-:W-:Y:S02]  /*6a20*/  UISETP.NE.AND UP2, UPT, UR6, URZ, UPT ;  /* 0x000000ff0600728c */ /* 0x000fe4000bf45270 */
[----:B------:R-:W-:Y:S04]  /*6a30*/  UISETP.NE.U32.AND UP0, UPT, UR5, URZ, UPT ;  /* 0x000000ff0500728c */ /* 0x000fe8000bf05070 */
[----:B------:R-:W-:Y:S01]  /*6a40*/  UISETP.NE.AND.EX UP1, UPT, UR4, URZ, UPT, UP0 ;  /* 0x000000ff0400728c */ /* 0x000fe2000bf25300 */
[----:B------:R-:W-:Y:S01]  /*6a50*/  PLOP3.LUT P1, PT, PT, PT, UP2, 0x80, 0x8 ;  /* 0x000000000008781c */ /* 0x000fe20003f2f028 */
[----:B------:R-:W-:Y:S03]  /*6a60*/  UPLOP3.LUT UP0, UPT, UPT, UPT, UPT, 0x40, 0x4 ;  /* 0x000000000004789c */ /* 0x000fe60003f0e870 */
[----:B------:R-:W-:Y:S06]  /*6a70*/  @UP2 UPLOP3.LUT UP0, UPT, UPT, UPT, UP1, 0x80, 0x8 ;  /* 0x000000000008289c */ /* 0x000fec0003f0f010 */
[----:B------:R-:W-:Y:S01]  /*6a80*/  PLOP3.LUT P0, PT, PT, PT, UP0, 0x80, 0x8 ;  /* 0x000000000008781c */ /* 0x000fe20003f0f008 */
[----:B------:R-:W-:Y:S01]  /*6a90*/  @!UPT UIADD3 URZ, UPT, UPT, URZ, URZ, URZ ;  /* 0x000000fffffff290 */ /* 0x000fe2000fffe0ff */
[----:B------:R-:W-:Y:S11]  /*6aa0*/  BRA.U !UP1, `(.L_x_115) ;  /* 0x0000000109407547 */ /* 0x000ff6000b800000 */
[----:B------:R-:W-:Y:S01]  /*6ab0*/  UISETP.NE.U32.AND UP0, UPT, UR54, URZ, UPT ;  /* 0x000000ff3600728c */ /* 0x000fe2000bf05070 */
[----:B------:R-:W-:Y:S01]  /*6ac0*/  R2UR UR6, R70 ;  /* 0x00000000460672ca */ /* 0x000fe200000e0000 */
[----:B------:R-:W2:Y:S01]  /*6ad0*/  LDCU.64 UR8, c[0x0][0x358] ;  /* 0x00006b00ff0877ac */ /* 0x000ea20008000a00 */
[----:B------:R-:W-:Y:S02]  /*6ae0*/  HFMA2 R56, -RZ, RZ, 0, 5.9604644775390625e-08 ;  /* 0x00000001ff387431 */ /* 0x000fe400000001ff */
[----:B-1----:R-:W-:Y:S01]  /*6af0*/  IMAD.MOV.U32 R0, RZ, RZ, 0x1 ;  /* 0x00000001ff007424 */ /* 0x002fe200078e00ff */
[----:B------:R-:W-:Y:S06]  /*6b00*/  UISETP.NE.AND.EX UP0, UPT, UR55, URZ, UPT, UP0 ;  /* 0x000000ff3700728c */ /* 0x000fec000bf05300 */
[----:B------:R-:W-:Y:S05]  /*6b10*/  PLOP3.LUT P3, PT, PT, PT, UP0, 0x80, 0x8 ;  /* 0x000000000008781c */ /* 0x000fea0003f6f008 */
[----:B------:R-:W1:Y:S01]  /*6b20*/  @UP0 LDCU.64 UR4, c[0x0][0x888] ;  /* 0x00011100ff0407ac */ /* 0x000e620008000a00 */
[----:B------:R-:W-:Y:S07]  /*6b30*/  @UP0 UIMAD UR6, UR36, UR6, URZ ;  /* 0x00000006240602a4 */ /* 0x000fee000f8e02ff */
[----:B------:R-:W-:Y:S01]  /*6b40*/  @!P3 PRMT R56, R0, 0x7610, R56 ;  /* 0x000076100038b816 */ /* 0x000fe20000000038 */
[----:B-1----:R-:W-:Y:S06]  /*6b50*/  @UP0 UIMAD.WIDE UR4, UR6, 0x4, UR4 ;  /* 0x00000004060408a5 */ /* 0x002fec000f8e0204 */
[----:B------:R-:W-:Y:S02]  /*6b60*/  IMAD.U32 R2, RZ, RZ, UR4 ;  /* 0x00000004ff027e24 */ /* 0x000fe4000f8e00ff */
[----:B------:R-:W-:Y:S03]  /*6b70*/  IMAD.U32 R3, RZ, RZ, UR5 ;  /* 0x00000005ff037e24 */ /* 0x000fe6000f8e00ff */
[----:B------:R-:W1:Y:S02]  /*6b80*/  @!UP0 LDCU UR4, c[0x0][0x880] ;  /* 0x00011000ff0487ac */ /* 0x000e640008000800 */
[----:B--2--5:R2:W5:Y:S02]  /*6b90*/  @P3 LDG.E R27, desc[UR8][R2.64] ;  /* 0x00000008021b3981 */ /* 0x024564000c1e1900 */
[----:B-12---:R-:W-:Y:S02]  /*6ba0*/  @!P3 MOV R27, UR4 ;  /* 0x00000004001bbc02 */ /* 0x006fe40008000f00 */
.L_x_115:
[----:B------:R-:W-:Y:S05]  /*6bb0*/  @!P4 BRA `(.L_x_116) ;  /* 0x000000000024c947 */ /* 0x000fea0003800000 */
[----:B------:R-:W-:Y:S01]  /*6bc0*/  ISETP.NE.U32.AND P3, PT, R52, RZ, PT ;  /* 0x000000ff3400720c */ /* 0x000fe20003f65070 */
[----:B------:R-:W2:Y:S03]  /*6bd0*/  LDCU.64 UR4, c[0x0][0x358] ;  /* 0x00006b00ff0477ac */ /* 0x000ea60008000a00 */
[----:B------:R-:W-:Y:S11]  /*6be0*/  ISETP.NE.AND.EX P3, PT, R53, RZ, PT, P3 ;  /* 0x000000ff3500720c */ /* 0x000ff60003f65330 */
[----:B------:R-:W-:Y:S02]  /*6bf0*/  @!UPT UIADD3 URZ, UPT, UPT, URZ, URZ, URZ ;  /* 0x000000fffffff290 */ /* 0x000fe4000fffe0ff */
[----:B------:R-:W3:Y:S01]  /*6c00*/  @P3 LDC.64 R2, c[0x0][0x8a8] ;  /* 0x00022a00ff023b82 */ /* 0x000ee20000000a00 */
[----:B-1----:R-:W-:Y:S04]  /*6c10*/  @P3 IMAD R0, R54, UR36, RZ ;  /* 0x0000002436003c24 */ /* 0x002fe8000f8e02ff */
[----:B---3--:R-:W-:Y:S05]  /*6c20*/  @P3 IMAD.WIDE R2, R0, 0x4, R2 ;  /* 0x0000000400023825 */ /* 0x008fea00078e0202 */
[----:B--2--5:R2:W5:Y:S02]  /*6c30*/  @P3 LDG.E R24, desc[UR4][R2.64] ;  /* 0x0000000402183981 */ /* 0x024564000c1e1900 */
[----:B--2---:R-:W3:Y:S02]  /*6c40*/  @!P3 LDC R24, c[0x0][0x8a0] ;  /* 0x00022800ff18bb82 */ /* 0x004ee40000000800 */
.L_x_116:
[----:B-----5:R-:W-:Y:S01]  /*6c50*/  FSETP.NEU.AND P3, PT, R27, RZ, PT ;  /* 0x000000ff1b00720b */ /* 0x020fe20003f6d000 */
[----:B------:R-:W-:Y:S01]  /*6c60*/  ULOP3.LUT UR4, UR52, 0x1, URZ, 0x3c, !UPT ;  /* 0x0000000134047892 */ /* 0x000fe2000f8e3cff */
[----:B------:R-:W-:Y:S01]  /*6c70*/  SEL R5, RZ, 0xffffffff, P2 ;  /* 0xffffffffff057807 */ /* 0x000fe20001000000 */
[----:B------:R-:W-:Y:S01]  /*6c80*/  IMAD.U32 R76, RZ, RZ, UR48 ;  /* 0x00000030ff4c7e24 */ /* 0x000fe2000f8e00ff */
[----:B------:R-:W-:Y:S01]  /*6c90*/  @P1 LOP3.LUT P2, RZ, R56, 0xff, RZ, 0xc0, !PT ;  /* 0x000000ff38ff1812 */ /* 0x000fe2000784c0ff */
[----:B------:R-:W-:Y:S01]  /*6ca0*/  IMAD.SHL.U32 R74, R63, 0x10, RZ ;  /* 0x000000103f4a7824 */ /* 0x000fe200078e00ff */
[----:B------:R-:W-:Y:S01]  /*6cb0*/  @P1 SEL R2, RZ, 0xffffffff, P3 ;  /* 0xffffffffff021807 */ /* 0x000fe20001800000 */
[----:B------:R-:W-:Y:S01]  /*6cc0*/  IMAD.U32 R79, RZ, RZ, UR4 ;  /* 0x00000004ff4f7e24 */ /* 0x000fe2000f8e00ff */
[----:B------:R-:W-:Y:S01]  /*6cd0*/  LEA R72, R22, UR49, 0x3 ;  /* 0x0000003116487c11 */ /* 0x000fe2000f8e18ff */
[----:B------:R-:W-:Y:S01]  /*6ce0*/  IMAD.SHL.U32 R76, R76, 0x2000, RZ ;  /* 0x000020004c4c7824 */ /* 0x000fe200078e00ff */
[----:B------:R-:W-:Y:S01]  /*6cf0*/  @P0 SEL R2, R5, R2, !P2 ;  /* 0x0000000205020207 */ /* 0x000fe20005000000 */
[----:B------:R-:W-:Y:S01]  /*6d00*/  IMAD.SHL.U32 R73, R62, 0x10, RZ ;  /* 0x000000103e497824 */ /* 0x000fe200078e00ff */
[----:B------:R-:W-:Y:S01]  /*6d10*/  SHF.L.U32 R3, R65, 0x1f, RZ ;  /* 0x0000001f41037819 */ /* 0x000fe200000006ff */
[----:B------:R-:W-:Y:S01]  /*6d20*/  IMAD.IADD R75, R67, 0x1, R76 ;  /* 0x00000001434b7824 */ /* 0x000fe200078e024c */
[----:B------:R-:W-:Y:S01]  /*6d30*/  @P1 LOP3.LUT R2, R2, 0x1, RZ, 0xc0, !PT ;  /* 0x0000000102021812 */ /* 0x000fe200078ec0ff */
[----:B------:R-:W-:Y:S01]  /*6d40*/  BSSY B1, `(.L_x_117) ;  /* 0x0000039000017945 */ /* 0x000fe20003800000 */
[----:B------:R-:W-:Y:S01]  /*6d50*/  PLOP3.LUT P2, PT, PT, PT, UP1, 0x80, 0x8 ;  /* 0x000000000008781c */ /* 0x000fe20003f4f018 */
[----:B------:R-:W-:Y:S01]  /*6d60*/  IMAD.IADD R35, R75, 0x1, R74 ;  /* 0x000000014b237824 */ /* 0x000fe200078e024a */
[----:B------:R-:W-:Y:S01]  /*6d70*/  ISETP.NE.U32.OR P5, PT, R2, 0x1, !P1 ;  /* 0x000000010200780c */ /* 0x000fe20004fa5470 */
[----:B------:R-:W-:Y:S01]  /*6d80*/  IMAD.U32 R2, RZ, RZ, UR48 ;  /* 0x00000030ff027e24 */ /* 0x000fe2000f8e00ff */
[----:B------:R-:W-:Y:S01]  /*6d90*/  LOP3.LUT P4, R60, R56, 0xff, RZ, 0xc0, !PT ;  /* 0x000000ff383c7812 */ /* 0x000fe2000788c0ff */
[----:B------:R-:W-:Y:S01]  /*6da0*/  IMAD.MOV.U32 R78, RZ, RZ, 0x1 ;  /* 0x00000001ff4e7424 */ /* 0x000fe200078e00ff */
[----:B------:R-:W-:Y:S01]  /*6db0*/  P2R R71, PR, RZ, 0x20 ;  /* 0x00000020ff477803 */ /* 0x000fe20000000000 */
[----:B------:R-:W-:Y:S01]  /*6dc0*/  IMAD R25, R22, 0x20, R23 ;  /* 0x0000002016197824 */ /* 0x000fe200078e0217 */
[----:B-1----:R-:W-:Y:S01]  /*6dd0*/  LEA R0, R2, UR49, 0x3 ;  /* 0x0000003102007c11 */ /* 0x002fe2000f8e18ff */
[----:B------:R-:W-:Y:S01]  /*6de0*/  IMAD.U32 R77, RZ, RZ, UR48 ;  /* 0x00000030ff4d7e24 */ /* 0x000fe2000f8e00ff */
[----:B------:R-:W-:Y:S02]  /*6df0*/  SEL R2, RZ, 0xffffffff, P3 ;  /* 0xffffffffff027807 */ /* 0x000fe40001800000 */
[----:B------:R-:W-:Y:S02]  /*6e00*/  CS2R R38, SRZ ;  /* 0x0000000000267805 */ /* 0x000fe4000001ff00 */
[----:B------:R-:W-:Y:S02]  /*6e10*/  CS2R R36, SRZ ;  /* 0x0000000000247805 */ /* 0x000fe4000001ff00 */
[----:B------:R-:W-:Y:S02]  /*6e20*/  CS2R R42, SRZ ;  /* 0x00000000002a7805 */ /* 0x000fe4000001ff00 */
[----:B------:R-:W-:Y:S02]  /*6e30*/  @P2 SEL R2, R5, R2, !P4 ;  /* 0x0000000205022207 */ /* 0x000fe40006000000 */
[----:B------:R-:W-:Y:S02]  /*6e40*/  CS2R R40, SRZ ;  /* 0x0000000000287805 */ /* 0x000fe4000001ff00 */
[----:B------:R-:W-:Y:S02]  /*6e50*/  @P5 SHF.L.U32 R7, R79, 0x1f, RZ ;  /* 0x0000001f4f075819 */ /* 0x000fe400000006ff */
[----:B------:R-:W-:Y:S02]  /*6e60*/  CS2R R46, SRZ ;  /* 0x00000000002e7805 */ /* 0x000fe4000001ff00 */
[----:B------:R-:W-:Y:S02]  /*6e70*/  LOP3.LUT R2, R2, 0x1, RZ, 0xc0, !PT ;  /* 0x0000000102027812 */ /* 0x000fe400078ec0ff */
[----:B------:R-:W-:Y:S01]  /*6e80*/  CS2R R44, SRZ ;  /* 0x00000000002c7805 */ /* 0x000fe2000001ff00 */
[----:B------:R-:W1:Y:S01]  /*6e90*/  @P5 SYNCS.PHASECHK.TRANS64.TRYWAIT P1, [R0+URZ+0x100], R7 ;  /* 0x00010007000055a7 */ /* 0x000e6200080211ff */
[----:B------:R-:W-:Y:S02]  /*6ea0*/  CS2R R50, SRZ ;  /* 0x0000000000327805 */ /* 0x000fe4000001ff00 */
[----:B------:R-:W-:Y:S02]  /*6eb0*/  ISETP.NE.U32.AND P2, PT, R2, 0x1, PT ;  /* 0x000000010200780c */ /* 0x000fe40003f45070 */
[----:B------:R-:W-:Y:S01]  /*6ec0*/  CS2R R48, SRZ ;  /* 0x0000000000307805 */ /* 0x000fe2000001ff00 */
[----:B------:R-:W-:Y:S01]  /*6ed0*/  IMAD.IADD R34, R75, 0x1, R73 ;  /* 0x000000014b227824 */ /* 0x000fe200078e0249 */
[----:B------:R-:W-:Y:S01]  /*6ee0*/  P2R R80, PR, RZ, 0x4 ;  /* 0x00000004ff507803 */ /* 0x000fe20000000000 */
[----:B------:R-:W-:Y:S01]  /*6ef0*/  IMAD.IADD R32, R66, 0x1, R35 ;  /* 0x0000000142207824 */ /* 0x000fe200078e0223 */
[----:B------:R2:W4:Y:S01]  /*6f00*/  SYNCS.PHASECHK.TRANS64.TRYWAIT P0, [R72+URZ+0x160], R3 ;  /* 0x00016003480075a7 */ /* 0x00052200080011ff */
[----:B-1----:R-:W-:Y:S01]  /*6f10*/  @P5 SEL R78, RZ, 0x1, !P1 ;  /* 0x00000001ff4e5807 */ /* 0x002fe20004800000 */
[----:B--2---:R-:W-:Y:S06]  /*6f20*/  @!P5 BRA `(.L_x_118) ;  /* 0x000000000068d947 */ /* 0x004fec0003800000 */
[----:B------:R-:W-:Y:S01]  /*6f30*/  ISETP.NE.AND P1, PT, R78, RZ, PT ;  /* 0x000000ff4e00720c */ /* 0x000fe20003f25270 */
[----:B------:R-:W-:Y:S01]  /*6f40*/  BSSY B0, `(.L_x_119) ;  /* 0x000000d000007945 */ /* 0x000fe20003800000 */
[----:B------:R-:W-:Y:S02]  /*6f50*/  CS2R R50, SRZ ;  /* 0x0000000000327805 */ /* 0x000fe4000001ff00 */
[----:B------:R-:W-:Y:S02]  /*6f60*/  CS2R R48, SRZ ;  /* 0x0000000000307805 */ /* 0x000fe4000001ff00 */
[----:B------:R-:W-:Y:S02]  /*6f70*/  CS2R R46, SRZ ;  /* 0x00000000002e7805 */ /* 0x000fe4000001ff00 */
[----:B------:R-:W-:Y:S02]  /*6f80*/  CS2R R44, SRZ ;  /* 0x00000000002c7805 */ /* 0x000fe4000001ff00 */
[----:B------:R-:W-:Y:S02]  /*6f90*/  CS2R R42, SRZ ;  /* 0x00000000002a7805 */ /* 0x000fe4000001ff00 */
[----:B------:R-:W-:Y:S02]  /*6fa0*/  CS2R R40, SRZ ;  /* 0x0000000000287805 */ /* 0x000fe4000001ff00 */
[----:B------:R-:W-:Y:S02]  /*6fb0*/  CS2R R38, SRZ ;  /* 0x0000000000267805 */ /* 0x000fe4000001ff00 */
[----:B------:R-:W-:Y:S01]  /*6fc0*/  CS2R R36, SRZ ;  /* 0x0000000000247805 */ /* 0x000fe2000001ff00 */
[----:B------:R-:W-:Y:S06]  /*6fd0*/  @P1 BRA `(.L_x_120) ;  /* 0x00000000000c1947 */ /* 0x000fec0003800000 */
[----:B------:R-:W-:Y:S04]  /*6fe0*/  SHF.L.U32 R5, R79, 0x1f, RZ ;  /* 0x0000001f4f057819 */ /* 0x000fe800000006ff */
[----:B------:R-:W1:Y:S02]  /*6ff0*/  SYNCS.PHASECHK.TRANS64.TRYWAIT P1, [R0+URZ+0x100], R5 ;  /* 0x00010005000075a7 */ /* 0x000e6400080211ff */
[----:B-1----:R-:W-:Y:S05]  /*7000*/  @!P1 BRA `(.L_x_121) ;  /* 0x00000024007c9947 */ /* 0x002fea0003800000 */
.L_x_120:
[----:B------:R-:W-:Y:S05]  /*7010*/  BSYNC B0 ;  /* 0x0000000000007941 */ /* 0x000fea0003800000 */
.L_x_119:
[----:B------:R-:W-:Y:S01]  /*7020*/  ISETP.NE.AND P1, PT, R80, RZ, PT ;  /* 0x000000ff5000720c */ /* 0x000fe20003f25270 */
[----:B------:R-:W-:Y:S04]  /*7030*/  UIADD3 UR4, UPT, UPT, UR48, 0x1, URZ ;  /* 0x0000000130047890 */ /* 0x000fe8000fffe0ff */
[----:B------:R-:W-:Y:S04]  /*7040*/  UISETP.NE.AND UP0, UPT, UR4, 0x3, UPT ;  /* 0x000000030400788c */ /* 0x000fe8000bf05270 */
[----:B------:R-:W-:Y:S02]  /*7050*/  USEL UR5, URZ, 0x1, UP0 ;  /* 0x00000001ff057887 */ /* 0x000fe40008000000 */
[----:B------:R-:W-:Y:S02]  /*7060*/  USEL UR4, UR4, URZ, UP0 ;  /* 0x000000ff04047287 */ /* 0x000fe40008000000 */
[----:B------:R2:W1:Y:S02]  /*7070*/  @P1 LDS.128 R48, [R75] ;  /* 0x000000004b301984 */ /* 0x0004640000000c00 */
[----:B------:R-:W-:Y:S02]  /*7080*/  LOP3.LUT R79, R79, UR5, RZ, 0x3c, !PT ;  /* 0x000000054f4f7c12 */ /* 0x000fe4000f8e3cff */
[----:B------:R2:W1:Y:S01]  /*7090*/  @P1 LDS.128 R44, [R35+0x10] ;  /* 0x00001000232c1984 */ /* 0x0004620000000c00 */
[----:B------:R-:W-:Y:S03]  /*70a0*/  IMAD.U32 R77, RZ, RZ, UR4 ;  /* 0x00000004ff4d7e24 */ /* 0x000fe6000f8e00ff */
[----:B------:R2:W1:Y:S04]  /*70b0*/  @P1 LDS.128 R40, [R34+0x20] ;  /* 0x0000200022281984 */ /* 0x0004680000000c00 */
[----:B------:R2:W1:Y:S02]  /*70c0*/  @P1 LDS.128 R36, [R32+0x10] ;  /* 0x0000100020241984 */ /* 0x0004640000000c00 */
.L_x_118:
[----:B------:R-:W-:Y:S05]  /*70d0*/  BSYNC B1 ;  /* 0x0000000000017941 */ /* 0x000fea0003800000 */
.L_x_117:
[----:B-1----:R-:W-:Y:S04]  /*70e0*/  SHF.R.U32.HI R0, RZ, 0x15, R25 ;  /* 0x00000015ff007819 */ /* 0x002fe80000011619 */
[----:B------:R-:W-:Y:S01]  /*70f0*/  LOP3.LUT P1, RZ, R0, 0x3, R57, 0x48, !PT ;  /* 0x0000000300ff7812 */ /* 0x000fe20007824839 */
[----:B------:R-:W-:Y:S01]  /*7100*/  @!UPT UIADD3 URZ, UPT, UPT, URZ, URZ, URZ ;  /* 0x000000fffffff290 */ /* 0x000fe2000fffe0ff */
[----:B----4-:R-:W-:Y:S11]  /*7110*/  @P0 BRA `(.L_x_122) ;  /* 0x0000000000080947 */ /* 0x010ff60003800000 */
[----:B------:R-:W1:Y:S02]  /*7120*/  SYNCS.PHASECHK.TRANS64.TRYWAIT P0, [R72+URZ+0x160], R3 ;  /* 0x00016003480075a7 */ /* 0x000e6400080011ff */
[----:B-1----:R-:W-:Y:S05]  /*7130*/  @!P0 BRA `(.L_x_123) ;  /* 0x0000002400448947 */ /* 0x002fea0003800000 */
.L_x_122:
[----:B------:R-:W-:Y:S05]  /*7140*/  @!P1 BRA `(.L_x_124) ;  /* 0x0000000000409947 */ /* 0x000fea0003800000 */
[----:B------:R-:W4:Y:S01]  /*7150*/  LDCU.64 UR8, c[0x4][0x70] ;  /* 0x01000e00ff0877ac */ /* 0x000f220008000a00 */
[----:B-1----:R-:W-:Y:S01]  /*7160*/  MOV R3, 0x0 ;  /* 0x0000000000037802 */ /* 0x002fe20000000f00 */
[----:B------:R-:W-:Y:S02]  /*7170*/  HFMA2 R12, -RZ, RZ, 0, 5.9604644775390625e-08 ;  /* 0x00000001ff0c7431 */ /* 0x000fe400000001ff */
[----:B------:R-:W-:Y:S02]  /*7180*/  IMAD.MOV.U32 R8, RZ, RZ, 0x192 ;  /* 0x00000192ff087424 */ /* 0x000fe400078e00ff */
[----:B------:R-:W-:Y:S01]  /*7190*/  IMAD.MOV.U32 R13, RZ, RZ, RZ ;  /* 0x000000ffff0d7224 */ /* 0x000fe200078e00ff */
[----:B------:R-:W1:Y:S01]  /*71a0*/  LDCU.64 UR6, c[0x4][0x78] ;  /* 0x01000f00ff0677ac */ /* 0x000e620008000a00 */
[----:B------:R-:W2:Y:S01]  /*71b0*/  LDC.64 R2, c[0x4][R3] ;  /* 0x0100000003027b82 */ /* 0x000ea20000000a00 */
[----:B------:R-:W5:Y:S01]  /*71c0*/  LDCU.64 UR4, c[0x4][0x10] ;  /* 0x01000200ff0477ac */ /* 0x000f620008000a00 */
[----:B----4-:R-:W-:Y:S01]  /*71d0*/  MOV R5, UR9 ;  /* 0x0000000900057c02 */ /* 0x010fe20008000f00 */
[----:B------:R-:W-:Y:S01]  /*71e0*/  IMAD.U32 R4, RZ, RZ, UR8 ;  /* 0x00000008ff047e24 */ /* 0x000fe2000f8e00ff */
[----:B-1----:R-:W-:Y:S01]  /*71f0*/  MOV R7, UR7 ;  /* 0x0000000700077c02 */ /* 0x002fe20008000f00 */
[----:B------:R-:W-:Y:S01]  /*7200*/  IMAD.U32 R6, RZ, RZ, UR6 ;  /* 0x00000006ff067e24 */ /* 0x000fe2000f8e00ff */
[----:B-----5:R-:W-:Y:S01]  /*7210*/  MOV R11, UR5 ;  /* 0x00000005000b7c02 */ /* 0x020fe20008000f00 */
[----:B------:R-:W-:Y:S02]  /*7220*/  IMAD.U32 R10, RZ, RZ, UR4 ;  /* 0x00000004ff0a7e24 */ /* 0x000fe4000f8e00ff */
[----:B------:R-:W-:Y:S07]  /*7230*/  LEPC R20, `(.L_x_124) ;  /* 0x000000001014794e */ /* 0x000fee0000000000 */
[----:B--23--:R-:W-:Y:S05]  /*7240*/  CALL.ABS.NOINC R2 ;  /* 0x0000000002007343 */ /* 0x00cfea0003c00000 */
.L_x_124:
[----:B------:R-:W-:Y:S01]  /*7250*/  LOP3.LUT R20, R48, 0xffffe000, RZ, 0xc0, !PT ;  /* 0xffffe00030147812 */ /* 0x000fe200078ec0ff */
[----:B------:R-:W-:Y:S05]  /*7260*/  WARPSYNC.ALL ;  /* 0x0000000000007948 */ /* 0x000fea0003800000 */
[----:B------:R-:W-:Y:S01]  /*7270*/  R2UR UR4, R25 ;  /* 0x00000000190472ca */ /* 0x000fe200000e0000 */
[----:B------:R-:W-:Y:S01]  /*7280*/  BSSY.RECONVERGENT B0, `(.L_x_125) ;  /* 0x000005c000007945 */ /* 0x000fe20003800200 */
[----:B------:R-:W-:Y:S02]  /*7290*/  LOP3.LUT R21, R49, 0xffffe000, RZ, 0xc0, !PT ;  /* 0xffffe00031157812 */ /* 0x000fe400078ec0ff */
[----:B------:R-:W-:Y:S02]  /*72a0*/  LOP3.LUT R26, R50, 0xffffe000, RZ, 0xc0, !PT ;  /* 0xffffe000321a7812 */ /* 0x000fe400078ec0ff */
[----:B------:R-:W-:Y:S02]  /*72b0*/  LOP3.LUT R33, R44, 0xffffe000, RZ, 0xc0, !PT ;  /* 0xffffe0002c217812 */ /* 0x000fe400078ec0ff */
[----:B------:R-:W-:Y:S05]  /*72c0*/  ISETP.NE.AND P0, PT, R68, RZ, PT ;  /* 0x000000ff4400720c */ /* 0x000fea0003f05270 */
[----:B------:R-:W3:Y:S02]  /*72d0*/  LDTM.x16 R4, tmem[UR4] ;  /* 0x00000004000479ee */ /* 0x000ee40008240000 */
[C---:B---3--:R-:W-:Y:S01]  /*72e0*/  FMUL R0, R24.reuse, R4 ;  /* 0x0000000418007220 */ /* 0x048fe20000400000 */
[C---:B------:R-:W-:Y:S01]  /*72f0*/  FMUL R2, R24.reuse, R5 ;  /* 0x0000000518027220 */ /* 0x040fe20000400000 */
[C---:B-1----:R-:W-:Y:S01]  /*7300*/  FMUL R3, R24.reuse, R6 ;  /* 0x0000000618037220 */ /* 0x042fe20000400000 */
[----:B------:R-:W-:Y:S01]  /*7310*/  FMUL R7, R24, R7 ;  /* 0x0000000718077220 */ /* 0x000fe20000400000 */
[----:B------:R-:W-:Y:S01]  /*7320*/  FFMA R28, R27, R20, R0 ;  /* 0x000000141b1c7223 */ /* 0x000fe20000000000 */
[----:B------:R-:W-:Y:S01]  /*7330*/  LOP3.LUT R20, R51, 0xffffe000, RZ, 0xc0, !PT ;  /* 0xffffe00033147812 */ /* 0x000fe200078ec0ff */
[C---:B------:R-:W-:Y:S01]  /*7340*/  FFMA R29, R27.reuse, R21, R2 ;  /* 0x000000151b1d7223 */ /* 0x040fe20000000002 */
[----:B------:R-:W-:Y:S01]  /*7350*/  LOP3.LUT R21, R46, 0xffffe000, RZ, 0xc0, !PT ;  /* 0xffffe0002e157812 */ /* 0x000fe200078ec0ff */
[----:B------:R-:W-:Y:S01]  /*7360*/  FFMA R30, R27, R26, R3 ;  /* 0x0000001a1b1e7223 */ /* 0x000fe20000000003 */
[----:B------:R-:W-:Y:S01]  /*7370*/  LOP3.LUT R26, R45, 0xffffe000, RZ, 0xc0, !PT ;  /* 0xffffe0002d1a7812 */ /* 0x000fe200078ec0ff */
[----:B------:R-:W-:Y:S01]  /*7380*/  FFMA R31, R27, R20, R7 ;  /* 0x000000141b1f7223 */ /* 0x000fe20000000007 */
[----:B------:R-:W-:Y:S01]  /*7390*/  LOP3.LUT R20, R47, 0xffffe000, RZ, 0xc0, !PT ;  /* 0xffffe0002f147812 */ /* 0x000fe200078ec0ff */
[C---:B------:R-:W-:Y:S01]  /*73a0*/  FMUL R4, R24.reuse, R8 ;  /* 0x0000000818047220 */ /* 0x040fe20000400000 */
[----:B------:R-:W-:Y:S01]  /*73b0*/  F2FP.TF32.F32.PACK_B R28, R28 ;  /* 0x0000001cff1c723e */ /* 0x000fe200024050ff */
[C---:B------:R-:W-:Y:S01]  /*73c0*/  FMUL R5, R24.reuse, R9 ;  /* 0x0000000918057220 */ /* 0x040fe20000400000 */
[----:B------:R-:W-:Y:S01]  /*73d0*/  F2FP.TF32.F32.PACK_B R29, R29 ;  /* 0x0000001dff1d723e */ /* 0x000fe200024050ff */
[C---:B------:R-:W-:Y:S01]  /*73e0*/  FMUL R6, R24.reuse, R10 ;  /* 0x0000000a18067220 */ /* 0x040fe20000400000 */
[----:B------:R-:W-:Y:S01]  /*73f0*/  FMUL R11, R24, R11 ;  /* 0x0000000b180b7220 */ /* 0x000fe20000400000 */
[----:B------:R-:W-:Y:S01]  /*7400*/  F2FP.TF32.F32.PACK_B R30, R30 ;  /* 0x0000001eff1e723e */ /* 0x000fe200024050ff */
[C---:B------:R-:W-:Y:S01]  /*7410*/  FFMA R4, R27.reuse, R33, R4 ;  /* 0x000000211b047223 */ /* 0x040fe20000000004 */
[----:B------:R-:W-:Y:S01]  /*7420*/  F2FP.TF32.F32.PACK_B R31, R31 ;  /* 0x0000001fff1f723e */ /* 0x000fe200024050ff */
[C---:B------:R-:W-:Y:S01]  /*7430*/  FFMA R5, R27.reuse, R26, R5 ;  /* 0x0000001a1b057223 */ /* 0x040fe20000000005 */
[C---:B------:R-:W-:Y:S01]  /*7440*/  FFMA R6, R27.reuse, R21, R6 ;  /* 0x000000151b067223 */ /* 0x040fe20000000006 */
[----:B------:R-:W-:Y:S01]  /*7450*/  FFMA R7, R27, R20, R11 ;  /* 0x000000141b077223 */ /* 0x000fe2000000000b */
[----:B------:R-:W-:Y:S01]  /*7460*/  LOP3.LUT R33, R40, 0xffffe000, RZ, 0xc0, !PT ;  /* 0xffffe00028217812 */ /* 0x000fe200078ec0ff */
[----:B------:R1:W-:Y:S01]  /*7470*/  STS.128 [R75], R28 ;  /* 0x0000001c4b007388 */ /* 0x0003e20000000c00 */
[----:B------:R-:W-:Y:S01]  /*7480*/  LOP3.LUT R26, R41, 0xffffe000, RZ, 0xc0, !PT ;  /* 0xffffe000291a7812 */ /* 0x000fe200078ec0ff */
[C---:B------:R-:W-:Y:S01]  /*7490*/  FMUL R8, R24.reuse, R12 ;  /* 0x0000000c18087220 */ /* 0x040fe20000400000 */
[----:B------:R-:W-:Y:S01]  /*74a0*/  FMUL R9, R24, R13 ;  /* 0x0000000d18097220 */ /* 0x000fe20000400000 */
[----:B------:R-:W-:Y:S01]  /*74b0*/  LOP3.LUT R21, R42, 0xffffe000, RZ, 0xc0, !PT ;  /* 0xffffe0002a157812 */ /* 0x000fe200078ec0ff */
[C---:B------:R-:W-:Y:S01]  /*74c0*/  FMUL R10, R24.reuse, R14 ;  /* 0x0000000e180a7220 */ /* 0x040fe20000400000 */
[----:B------:R-:W-:Y:S01]  /*74d0*/  LOP3.LUT R20, R43, 0xffffe000, RZ, 0xc0, !PT ;  /* 0xffffe0002b147812 */ /* 0x000fe200078ec0ff */
[----:B------:R-:W-:Y:S01]  /*74e0*/  FMUL R15, R24, R15 ;  /* 0x0000000f180f7220 */ /* 0x000fe20000400000 */
[----:B------:R-:W-:Y:S01]  /*74f0*/  F2FP.TF32.F32.PACK_B R4, R4 ;  /* 0x00000004ff04723e */ /* 0x000fe200024050ff */
[C---:B------:R-:W-:Y:S01]  /*7500*/  FFMA R8, R27.reuse, R33, R8 ;  /* 0x000000211b087223 */ /* 0x040fe20000000008 */
[----:B------:R-:W-:Y:S01]  /*7510*/  F2FP.TF32.F32.PACK_B R5, R5 ;  /* 0x00000005ff05723e */ /* 0x000fe200024050ff */
[C---:B------:R-:W-:Y:S01]  /*7520*/  FFMA R9, R27.reuse, R26, R9 ;  /* 0x0000001a1b097223 */ /* 0x040fe20000000009 */
[----:B------:R-:W-:Y:S01]  /*7530*/  F2FP.TF32.F32.PACK_B R6, R6 ;  /* 0x00000006ff06723e */ /* 0x000fe200024050ff */
[C---:B------:R-:W-:Y:S01]  /*7540*/  FFMA R10, R27.reuse, R21, R10 ;  /* 0x000000151b0a7223 */ /* 0x040fe2000000000a */
[----:B------:R-:W-:Y:S01]  /*7550*/  F2FP.TF32.F32.PACK_B R7, R7 ;  /* 0x00000007ff07723e */ /* 0x000fe200024050ff */
[----:B------:R-:W-:Y:S01]  /*7560*/  FFMA R11, R27, R20, R15 ;  /* 0x000000141b0b7223 */ /* 0x000fe2000000000f */
[----:B------:R-:W-:Y:S01]  /*7570*/  LOP3.LUT R33, R36, 0xffffe000, RZ, 0xc0, !PT ;  /* 0xffffe00024217812 */ /* 0x000fe200078ec0ff */
[C---:B------:R-:W-:Y:S01]  /*7580*/  FMUL R12, R24.reuse, R16 ;  /* 0x00000010180c7220 */ /* 0x040fe20000400000 */
[----:B------:R-:W-:Y:S01]  /*7590*/  LOP3.LUT R26, R37, 0xffffe000, RZ, 0xc0, !PT ;  /* 0xffffe000251a7812 */ /* 0x000fe200078ec0ff */
[----:B------:R1:W-:Y:S01]  /*75a0*/  STS.128 [R35+0x10], R4 ;  /* 0x0000100423007388 */ /* 0x0003e20000000c00 */
        /* <DEDUP_REMOVED lines=13> */
[----:B------:R-:W-:Y:S02]  /*7680*/  F2FP.TF32.F32.PACK_B R12, R12 ;  /* 0x0000000cff0c723e */ /* 0x000fe400024050ff */
[----:B------:R-:W-:Y:S01]  /*7690*/  F2FP.TF32.F32.PACK_B R13, R13 ;  /* 0x0000000dff0d723e */ /* 0x000fe200024050ff */
[----:B------:R1:W-:Y:S01]  /*76a0*/  STS.128 [R34+0x20], R8 ;  /* 0x0000200822007388 */ /* 0x0003e20000000c00 */
[----:B------:R-:W-:Y:S02]  /*76b0*/  F2FP.TF32.F32.PACK_B R14, R14 ;  /* 0x0000000eff0e723e */ /* 0x000fe400024050ff */
[----:B------:R-:W-:Y:S05]  /*76c0*/  F2FP.TF32.F32.PACK_B R15, R15 ;  /* 0x0000000fff0f723e */ /* 0x000fea00024050ff */
[----:B------:R1:W-:Y:S01]  /*76d0*/  STS.128 [R32+0x10], R12 ;  /* 0x0000100c20007388 */ /* 0x0003e20000000c00 */
[----:B------:R-:W-:Y:S01]  /*76e0*/  @!PT LDS RZ, [RZ] ;  /* 0x00000000fffff984 */ /* 0x000fe20000000800 */
[----:B------:R-:W-:Y:S01]  /*76f0*/  @!PT LDS RZ, [RZ] ;  /* 0x00000000fffff984 */ /* 0x000fe20000000800 */
[----:B------:R-:W-:Y:S01]  /*7700*/  @!PT LDS RZ, [RZ] ;  /* 0x00000000fffff984 */ /* 0x000fe20000000800 */
[----:B------:R-:W-:Y:S01]  /*7710*/  @!PT LDS RZ, [RZ] ;  /* 0x00000000fffff984 */ /* 0x000fe20000000800 */
[----:B------:R3:W-:Y:S07]  /*7720*/  MEMBAR.ALL.CTA ;  /* 0x0000000000007992 */ /* 0x0007ee0000008000 */
[----:B---3--:R-:W3:Y:S02]  /*7730*/  FENCE.VIEW.ASYNC.S ;  /* 0x00000000000073c6 */ /* 0x008ee40000000000 */
[----:B---3--:R-:W-:Y:S06]  /*7740*/  BAR.SYNC.DEFER_BLOCKING 0x1, 0x80 ;  /* 0x0042000000007b1d */ /* 0x008fec0000010000 */
[----:B------:R-:W-:Y:S05]  /*7750*/  @P0 BRA `(.L_x_126) ;  /* 0x0000000000380947 */ /* 0x000fea0003800000 */
[----:B------:R-:W3:Y:S01]  /*7760*/  LDCU.64 UR6, c[0x0][0x348] ;  /* 0x00006900ff0677ac */ /* 0x000ee20008000a00 */
[----:B------:R-:W-:Y:S01]  /*7770*/  R2UR UR5, R76 ;  /* 0x000000004c0572ca */ /* 0x000fe200000e0000 */
[----:B------:R-:W-:Y:S01]  /*7780*/  UMOV UR47, UR36 ;  /* 0x00000024002f7c82 */ /* 0x000fe20008000000 */
[----:B------:R-:W-:Y:S01]  /*7790*/  UIADD3 UR9, UPT, UPT, UR45, 0x20, URZ ;  /* 0x000000202d097890 */ /* 0x000fe2000fffe0ff */
[----:B------:R-:W-:Y:S01]  /*77a0*/  UMOV UR10, UR46 ;  /* 0x0000002e000a7c82 */ /* 0x000fe20008000000 */
[----:B------:R-:W-:Y:S09]  /*77b0*/  UMOV UR11, UR36 ;  /* 0x00000024000b7c82 */ /* 0x000ff20008000000 */
[----:B------:R-:W-:Y:S02]  /*77c0*/  UIADD3 UR5, UPT, UPT, UR49, UR5, URZ ;  /* 0x0000000531057290 */ /* 0x000fe4000fffe0ff */
[----:B---3--:R-:W-:Y:S02]  /*77d0*/  UIADD3 UR4, UP0, UPT, UR6, 0x680, URZ ;  /* 0x0000068006047890 */ /* 0x008fe4000ff1e0ff */
[----:B------:R-:W-:Y:S02]  /*77e0*/  UIADD3 UR44, UPT, UPT, UR5, 0x200, URZ ;  /* 0x00000200052c7890 */ /* 0x000fe4000fffe0ff */
[----:B------:R-:W-:Y:S02]  /*77f0*/  UIADD3 UR8, UPT, UPT, UR5, 0x1200, URZ ;  /* 0x0000120005087890 */ /* 0x000fe4000fffe0ff */
[----:B------:R-:W-:Y:S09]  /*7800*/  UIADD3.X UR5, UPT, UPT, URZ, UR7, URZ, UP0, !UPT ;  /* 0x00000007ff057290 */ /* 0x000ff200087fe4ff */
[----:B------:R3:W-:Y:S01]  /*7810*/  UTMASTG.3D [UR44], [UR4] ;  /* 0x0000002c040073b5 */ /* 0x0007e20008010000 */
[----:B------:R3:W-:Y:S02]  /*7820*/  UTMASTG.3D [UR8], [UR4] ;  /* 0x00000008040073b5 */ /* 0x0007e40008010000 */
[----:B---3--:R0:W-:Y:S02]  /*7830*/  UTMACMDFLUSH ;  /* 0x00000000000079b7 */ /* 0x0081e40000000000 */
.L_x_126:
[----:B------:R-:W-:Y:S05]  /*7840*/  BSYNC.RECONVERGENT B0 ;  /* 0x0000000000007941 */ /* 0x000fea0003800200 */
.L_x_125:
[----:B------:R-:W-:Y:S01]  /*7850*/  UIADD3 UR44, UPT, UPT, UR48, 0x1, URZ ;  /* 0x00000001302c7890 */ /* 0x000fe2000fffe0ff */
[----:B------:R-:W-:Y:S03]  /*7860*/  BSSY.RECONVERGENT B0, `(.L_x_127) ;  /* 0x0000005000007945 */ /* 0x000fe60003800200 */
[----:B------:R-:W-:Y:S04]  /*7870*/  UISETP.NE.AND UP0, UPT, UR44, 0x3, UPT ;  /* 0x000000032c00788c */ /* 0x000fe8000bf05270 */
[----:B------:R-:W-:Y:S01]  /*7880*/  USEL UR47, UR44, URZ, UP0 ;  /* 0x000000ff2c2f7287 */ /* 0x000fe20008000000 */
[----:B------:R-:W-:Y:S11]  /*7890*/  @P0 BRA `(.L_x_128) ;  /* 0x0000000000040947 */ /* 0x000ff60003800000 */
[----:B------:R-:W-:Y:S04]  /*78a0*/  DEPBAR.LE SB0, 0x1 ;  /* 0x000080400000791a */ /* 0x000fe80000000000 */
.L_x_128:
[----:B------:R-:W-:Y:S05]  /*78b0*/  BSYNC.RECONVERGENT B0 ;  /* 0x0000000000007941 */ /* 0x000fea0003800200 */
.L_x_127:
[----:B------:R-:W-:Y:S01]  /*78c0*/  BAR.SYNC.DEFER_BLOCKING 0x1, 0x80 ;  /* 0x0042000000007b1d */ /* 0x000fe20000010000 */
[----:B------:R-:W-:Y:S01]  /*78d0*/  ISETP.NE.AND P1, PT, R71, RZ, PT ;  /* 0x000000ff4700720c */ /* 0x000fe20003f25270 */
[----:B------:R-:W-:Y:S01]  /*78e0*/  UISETP.NE.AND UP0, UPT, UR51, URZ, UPT ;  /* 0x000000ff3300728c */ /* 0x000fe2000bf05270 */
[----:B------:R-:W-:Y:S11]  /*78f0*/  LEA R3, R77, UR49, 0x3 ;  /* 0x000000314d037c11 */ /* 0x000ff6000f8e18ff */
[----:B-1----:R-:W-:Y:S01]  /*7900*/  @P1 SHF.L.U32 R4, R79, 0x1f, RZ ;  /* 0x0000001f4f041819 */ /* 0x002fe200000006ff */
[----:B------:R-:W-:Y:S06]  /*7910*/  BRA.U !UP0, `(.L_x_129) ;  /* 0x0000000108247547 */ /* 0x000fec000b800000 */
[----:B------:R-:W1:Y:S01]  /*7920*/  S2R R0, SR_CgaCtaId ;  /* 0x0000000000007919 */ /* 0x000e620000008800 */
[----:B------:R-:W-:Y:S01]  /*7930*/  IMAD.U32 R2, RZ, RZ, UR50 ;  /* 0x00000032ff027e24 */ /* 0x000fe2000f8e00ff */
[----:B------:R-:W-:Y:S04]  /*7940*/  UIADD3 UR4, UPT, UPT, UR50, 0x1, URZ ;  /* 0x0000000132047890 */ /* 0x000fe8000fffe0ff */
[----:B------:R-:W-:Y:S01]  /*7950*/  @P1 LEA R2, R2, UR49, 0x3 ;  /* 0x0000003102021c11 */ /* 0x000fe2000f8e18ff */
[----:B------:R-:W-:Y:S04]  /*7960*/  UISETP.NE.AND UP0, UPT, UR4, 0x3, UPT ;  /* 0x000000030400788c */ /* 0x000fe8000bf05270 */
[----:B------:R-:W-:Y:S01]  /*7970*/  @P1 VIADD R5, R2, 0x118 ;  /* 0x0000011802051836 */ /* 0x000fe20000000000 */
[----:B------:R-:W-:Y:S04]  /*7980*/  USEL UR50, UR4, URZ, UP0 ;  /* 0x000000ff04327287 */ /* 0x000fe80008000000 */
[----:B-1----:R-:W-:Y:S04]  /*7990*/  @P1 PRMT R0, R0, 0x654, R5 ;  /* 0x0000065400001816 */ /* 0x002fe80000000005 */
[----:B------:R1:W-:Y:S04]  /*79a0*/  @P1 SYNCS.ARRIVE.TRANS64.RED.A1T0 RZ, [R0+URZ], RZ ;  /* 0x000000ff00ff19a7 */ /* 0x0003e800081004ff */
.L_x_129:
[----:B------:R-:W3:Y:S01]  /*79b0*/  @P1 SYNCS.PHASECHK.TRANS64.TRYWAIT P0, [R3+URZ+0x100], R4 ;  /* 0x00010004030015a7 */ /* 0x000ee200080011ff */
[----:B------:R-:W-:Y:S01]  /*79c0*/  BSSY B1, `(.L_x_130) ;  /* 0x0000015000017945 */ /* 0x000fe20003800000 */
[----:B---3--:R-:W-:Y:S03]  /*79d0*/  @P1 SEL R78, RZ, 0x1, !P0 ;  /* 0x00000001ff4e1807 */ /* 0x008fe60004000000 */
[----:B------:R-:W-:Y:S05]  /*79e0*/  @!P1 BRA `(.L_x_131) ;  /* 0x0000000000489947 */ /* 0x000fea0003800000 */
[----:B------:R-:W-:Y:S01]  /*79f0*/  ISETP.NE.AND P1, PT, R80, RZ, PT ;  /* 0x000000ff5000720c */ /* 0x000fe20003f25270 */
[----:B------:R-:W-:Y:S01]  /*7a00*/  BSSY B0, `(.L_x_132) ;  /* 0x000000a000007945 */ /* 0x000fe20003800000 */
[----:B------:R-:W-:Y:S11]  /*7a10*/  ISETP.NE.AND P0, PT, R78, RZ, PT ;  /* 0x000000ff4e00720c */ /* 0x000ff60003f05270 */
[----:B------:R-:W-:Y:S04]  /*7a20*/  @P1 IMAD R77, R77, 0x2000, R67 ;  /* 0x000020004d4d1824 */ /* 0x000fe800078e0243 */
[----:B------:R-:W-:Y:S01]  /*7a30*/  @P1 IMAD.IADD R5, R74, 0x1, R77 ;  /* 0x000000014a051824 */ /* 0x000fe200078e024d */
[----:B------:R-:W-:Y:S03]  /*7a40*/  @P1 IADD3 R2, PT, PT, R73, R77, RZ ;  /* 0x0000004d49021210 */ /* 0x000fe60007ffe0ff */
[----:B-1----:R-:W-:Y:S01]  /*7a50*/  @P1 IMAD.IADD R0, R66, 0x1, R5 ;  /* 0x0000000142001824 */ /* 0x002fe200078e0205 */
[----:B------:R-:W-:Y:S06]  /*7a60*/  @P0 BRA `(.L_x_133) ;  /* 0x00000000000c0947 */ /* 0x000fec0003800000 */
[----:B------:R-:W-:Y:S04]  /*7a70*/  SHF.L.U32 R4, R79, 0x1f, RZ ;  /* 0x0000001f4f047819 */ /* 0x000fe800000006ff */
[----:B------:R-:W1:Y:S02]  /*7a80*/  SYNCS.PHASECHK.TRANS64.TRYWAIT P0, [R3+URZ+0x100], R4 ;  /* 0x00010004030075a7 */ /* 0x000e6400080011ff */
[----:B-1----:R-:W-:Y:S05]  /*7a90*/  @!P0 BRA `(.L_x_134) ;  /* 0x0000001c00008947 */ /* 0x002fea0003800000 */
.L_x_133:
[----:B------:R-:W-:Y:S05]  /*7aa0*/  BSYNC B0 ;  /* 0x0000000000007941 */ /* 0x000fea0003800000 */
.L_x_132:
[----:B------:R-:W-:Y:S11]  /*7ab0*/  ISETP.NE.AND P0, PT, R80, RZ, PT ;  /* 0x000000ff5000720c */ /* 0x000ff60003f05270 */
[----:B------:R-:W-:Y:S02]  /*7ac0*/  @!UPT UIADD3 URZ, UPT, UPT, URZ, URZ, URZ ;  /* 0x000000fffffff290 */ /* 0x000fe4000fffe0ff */
[----:B------:R3:W4:Y:S04]  /*7ad0*/  @P0 LDS.128 R48, [R77] ;  /* 0x000000004d300984 */ /* 0x0007280000000c00 */
[----:B------:R3:W1:Y:S04]  /*7ae0*/  @P0 LDS.128 R40, [R2+0x20] ;  /* 0x0000200002280984 */ /* 0x0006680000000c00 */
[----:B------:R3:W1:Y:S04]  /*7af0*/  @P0 LDS.128 R44, [R5+0x10] ;  /* 0x00001000052c0984 */ /* 0x0006680000000c00 */
[----:B------:R3:W1:Y:S02]  /*7b00*/  @P0 LDS.128 R36, [R0+0x10] ;  /* 0x0000100000240984 */ /* 0x0006640000000c00 */
.L_x_131:
[----:B------:R-:W-:Y:S05]  /*7b10*/  BSYNC B1 ;  /* 0x0000000000017941 */ /* 0x000fea0003800000 */
.L_x_130:
[----:B-1-3--:R-:W-:Y:S05]  /*7b20*/  VIADD R0, R25, 0x10 ;  /* 0x0000001019007836 */ /* 0x00afea0000000000 */
[----:B------:R-:W-:Y:S04]  /*7b30*/  SHF.R.U32.HI R0, RZ, 0x15, R0 ;  /* 0x00000015ff007819 */ /* 0x000fe80000011600 */
[----:B------:R-:W-:Y:S11]  /*7b40*/  LOP3.LUT P0, RZ, R0, 0x3, R57, 0x48, !PT ;  /* 0x0000000300ff7812 */ /* 0x000ff60007804839 */
[----:B------:R-:W-:Y:S02]  /*7b50*/  @!UPT UIADD3 URZ, UPT, UPT, URZ, URZ, URZ ;  /* 0x000000fffffff290 */ /* 0x000fe4000fffe0ff */
[----:B------:R-:W-:Y:S05]  /*7b60*/  @!P0 BRA `(.L_x_135) ;  /* 0x0000000000408947 */ /* 0x000fea0003800000 */
[----:B------:R-:W1:Y:S01]  /*7b70*/  LDCU.64 UR8, c[0x4][0x70] ;  /* 0x01000e00ff0877ac */ /* 0x000e620008000a00 */
[----:B------:R-:W-:Y:S01]  /*7b80*/  MOV R3, 0x0 ;  /* 0x0000000000037802 */ /* 0x000fe20000000f00 */
[----:B------:R-:W-:Y:S02]  /*7b90*/  HFMA2 R12, -RZ, RZ, 0, 5.9604644775390625e-08 ;  /* 0x00000001ff0c7431 */ /* 0x000fe400000001ff */
[----:B------:R-:W-:Y:S02]  /*7ba0*/  IMAD.MOV.U32 R8, RZ, RZ, 0x192 ;  /* 0x00000192ff087424 */ /* 0x000fe400078e00ff */
[----:B------:R-:W-:Y:S01]  /*7bb0*/  IMAD.MOV.U32 R13, RZ, RZ, RZ ;  /* 0x000000ffff0d7224 */ /* 0x000fe200078e00ff */
[----:B------:R-:W3:Y:S01]  /*7bc0*/  LDCU.64 UR6, c[0x4][0x78] ;  /* 0x01000f00ff0677ac */ /* 0x000ee20008000a00 */
[----:B------:R-:W2:Y:S01]  /*7bd0*/  LDC.64 R2, c[0x4][R3] ;  /* 0x0100000003027b82 */ /* 0x000ea20000000a00 */
[----:B------:R-:W5:Y:S01]  /*7be0*/  LDCU.64 UR4, c[0x4][0x10] ;  /* 0x01000200ff0477ac */ /* 0x000f620008000a00 */
[----:B-1----:R-:W-:Y:S01]  /*7bf0*/  MOV R5, UR9 ;  /* 0x0000000900057c02 */ /* 0x002fe20008000f00 */
[----:B------:R-:W-:Y:S01]  /*7c00*/  IMAD.U32 R4, RZ, RZ, UR8 ;  /* 0x00000008ff047e24 */ /* 0x000fe2000f8e00ff */
[----:B---3--:R-:W-:Y:S01]  /*7c10*/  MOV R7, UR7 ;  /* 0x0000000700077c02 */ /* 0x008fe20008000f00 */
[----:B------:R-:W-:Y:S01]  /*7c20*/  IMAD.U32 R6, RZ, RZ, UR6 ;  /* 0x00000006ff067e24 */ /* 0x000fe2000f8e00ff */
[----:B-----5:R-:W-:Y:S01]  /*7c30*/  MOV R11, UR5 ;  /* 0x00000005000b7c02 */ /* 0x020fe20008000f00 */
[----:B------:R-:W-:Y:S02]  /*7c40*/  IMAD.U32 R10, RZ, RZ, UR4 ;  /* 0x00000004ff0a7e24 */ /* 0x000fe4000f8e00ff */
[----:B------:R-:W-:Y:S07]  /*7c50*/  LEPC R20, `(.L_x_135) ;  /* 0x000000001014794e */ /* 0x000fee0000000000 */
[----:B--2-4-:R-:W-:Y:S05]  /*7c60*/  CALL.ABS.NOINC R2 ;  /* 0x0000000002007343 */ /* 0x014fea0003c00000 */
.L_x_135:
[----:B------:R-:W-:Y:S01]  /*7c70*/  ISETP.NE.AND P0, PT, R68, RZ, PT ;  /* 0x000000ff4400720c */ /* 0x000fe20003f05270 */
[----:B------:R-:W-:Y:S05]  /*7c80*/  WARPSYNC.ALL ;  /* 0x0000000000007948 */ /* 0x000fea0003800000 */
[----:B------:R-:W-:Y:S01]  /*7c90*/  R2UR UR4, R25 ;  /* 0x00000000190472ca */ /* 0x000fe200000e0000 */
[----:B------:R-:W-:Y:S01]  /*7ca0*/  USHF.L.U32 UR6, UR47, 0xd, URZ ;  /* 0x0000000d2f067899 */ /* 0x000fe200080006ff */
[----:B----4-:R-:W-:Y:S01]  /*7cb0*/  LOP3.LUT R0, R48, 0xffffe000, RZ, 0xc0, !PT ;  /* 0xffffe00030007812 */ /* 0x010fe200078ec0ff */
[----:B------:R-:W-:Y:S01]  /*7cc0*/  BSSY.RECONVERGENT B0, `(.L_x_136) ;  /* 0x0000064000007945 */ /* 0x000fe20003800200 */
[----:B------:R-:W-:Y:S02]  /*7cd0*/  LOP3.LUT R2, R49, 0xffffe000, RZ, 0xc0, !PT ;  /* 0xffffe00031027812 */ /* 0x000fe400078ec0ff */
[----:B------:R-:W-:Y:S01]  /*7ce0*/  LOP3.LUT R3, R50, 0xffffe000, RZ, 0xc0, !PT ;  /* 0xffffe00032037812 */ /* 0x000fe200078ec0ff */
[----:B------:R-:W-:Y:S01]  /*7cf0*/  VIADD R76, R67, UR6 ;  /* 0x00000006434c7c36 */ /* 0x000fe20008000000 */
[----:B------:R-:W-:Y:S02]  /*7d00*/  LOP3.LUT R20, R51, 0xffffe000, RZ, 0xc0, !PT ;  /* 0xffffe00033147812 */ /* 0x000fe400078ec0ff */
[----:B------:R-:W-:Y:S01]  /*7d10*/  LOP3.LUT R21, R44, 0xffffe000, RZ, 0xc0, !PT ;  /* 0xffffe0002c157812 */ /* 0x000fe200078ec0ff */
[----:B------:R-:W-:Y:S01]  /*7d20*/  IMAD.IADD R73, R73, 0x1, R76 ;  /* 0x0000000149497824 */ /* 0x000fe200078e024c */
[----:B------:R-:W-:Y:S01]  /*7d30*/  LOP3.LUT R26, R45, 0xffffe000, RZ, 0xc0, !PT ;  /* 0xffffe0002d1a7812 */ /* 0x000fe200078ec0ff */
[----:B------:R-:W1:Y:S01]  /*7d40*/  LDTM.x16 R4, tmem[UR4+0x10] ;  /* 0x00001004000479ee */ /* 0x000e620008240000 */
[----:B------:R-:W-:Y:S01]  /*7d50*/  LOP3.LUT R29, R46, 0xffffe000, RZ, 0xc0, !PT ;  /* 0xffffe0002e1d7812 */ /* 0x000fe200078ec0ff */
[----:B------:R-:W-:Y:S01]  /*7d60*/  NOP ;  /* 0x0000000000007918 */ /* 0x000fe20000000000 */
[----:B------:R-:W-:Y:S02]  /*7d70*/  IADD3 R72, PT, PT, R72, 0x180, RZ ;  /* 0x0000018048487810 */ /* 0x000fe40007ffe0ff */
[----:B------:R-:W-:Y:S02]  /*7d80*/  LOP3.LUT R28, R47, 0xffffe000, RZ, 0xc0, !PT ;  /* 0xffffe0002f1c7812 */ /* 0x000fe400078ec0ff */
[----:B--2---:R-:W-:Y:S02]  /*7d90*/  IADD3 R75, PT, PT, R74, R76, RZ ;  /* 0x0000004c4a4b7210 */ /* 0x004fe40007ffe0ff */
[----:B------:R-:W-:Y:S02]  /*7da0*/  LOP3.LUT R74, R72, 0xfefffff8, RZ, 0xc0, !PT ;  /* 0xfefffff8484a7812 */ /* 0x000fe400078ec0ff */
[----:B------:R-:W-:Y:S01]  /*7db0*/  LOP3.LUT R31, R40, 0xffffe000, RZ, 0xc0, !PT ;  /* 0xffffe000281f7812 */ /* 0x000fe200078ec0ff */
[----:B------:R-:W-:Y:S01]  /*7dc0*/  IMAD.IADD R72, R66, 0x1, R75 ;  /* 0x0000000142487824 */ /* 0x000fe200078e024b */
[----:B------:R-:W-:Y:S01]  /*7dd0*/  LOP3.LUT R30, R41, 0xffffe000, RZ, 0xc0, !PT ;  /* 0xffffe000291e7812 */ /* 0x000fe200078ec0ff */
[----:B-1----:R1:W-:Y:S01]  /*7de0*/  SYNCS.ARRIVE.TRANS64.RED.A1T0 RZ, [R74+URZ], RZ ;  /* 0x000000ff4aff79a7 */ /* 0x0023e200081004ff */
[----:B------:R-:W-:Y:S02]  /*7df0*/  LOP3.LUT R33, R42, 0xffffe000, RZ, 0xc0, !PT ;  /* 0xffffe0002a217812 */ /* 0x000fe400078ec0ff */
[----:B------:R-:W-:Y:S02]  /*7e00*/  LOP3.LUT R32, R43, 0xffffe000, RZ, 0xc0, !PT ;  /* 0xffffe0002b207812 */ /* 0x000fe400078ec0ff */
[----:B------:R-:W-:Y:S02]  /*7e10*/  LOP3.LUT R35, R36, 0xffffe000, RZ, 0xc0, !PT ;  /* 0xffffe00024237812 */ /* 0x000fe400078ec0ff */
[----:B------:R-:W-:Y:S02]  /*7e20*/  LOP3.LUT R34, R37, 0xffffe000, RZ, 0xc0, !PT ;  /* 0xffffe00025227812 */ /* 0x000fe400078ec0ff */
[----:B------:R-:W-:Y:S01]  /*7e30*/  LOP3.LUT R37, R38, 0xffffe000, RZ, 0xc0, !PT ;  /* 0xffffe00026257812 */ /* 0x000fe200078ec0ff */
[C---:B------:R-:W-:Y:S01]  /*7e40*/  FMUL R4, R24.reuse, R4 ;  /* 0x0000000418047220 */ /* 0x040fe20000400000 */
[C---:B------:R-:W-:Y:S01]  /*7e50*/  FMUL R5, R24.reuse, R5 ;  /* 0x0000000518057220 */ /* 0x040fe20000400000 */
[C---:B------:R-:W-:Y:S01]  /*7e60*/  FMUL R6, R24.reuse, R6 ;  /* 0x0000000618067220 */ /* 0x040fe20000400000 */
[C---:B------:R-:W-:Y:S01]  /*7e70*/  FMUL R7, R24.reuse, R7 ;  /* 0x0000000718077220 */ /* 0x040fe20000400000 */
[C---:B------:R-:W-:Y:S01]  /*7e80*/  FFMA R4, R27.reuse, R0, R4 ;  /* 0x000000001b047223 */ /* 0x040fe20000000004 */
[C---:B------:R-:W-:Y:S01]  /*7e90*/  FFMA R5, R27.reuse, R2, R5 ;  /* 0x000000021b057223 */ /* 0x040fe20000000005 */
[C---:B------:R-:W-:Y:S01]  /*7ea0*/  FFMA R6, R27.reuse, R3, R6 ;  /* 0x000000031b067223 */ /* 0x040fe20000000006 */
[C---:B------:R-:W-:Y:S01]  /*7eb0*/  FFMA R7, R27.reuse, R20, R7 ;  /* 0x000000141b077223 */ /* 0x040fe20000000007 */
[C---:B------:R-:W-:Y:S01]  /*7ec0*/  FMUL R8, R24.reuse, R8 ;  /* 0x0000000818087220 */ /* 0x040fe20000400000 */
[C---:B------:R-:W-:Y:S01]  /*7ed0*/  FMUL R9, R24.reuse, R9 ;  /* 0x0000000918097220 */ /* 0x040fe20000400000 */
[C---:B------:R-:W-:Y:S01]  /*7ee0*/  FMUL R10, R24.reuse, R10 ;  /* 0x0000000a180a7220 */ /* 0x040fe20000400000 */
[C---:B------:R-:W-:Y:S01]  /*7ef0*/  FMUL R11, R24.reuse, R11 ;  /* 0x0000000b180b7220 */ /* 0x040fe20000400000 */
[----:B------:R-:W-:Y:S01]  /*7f00*/  F2FP.TF32.F32.PACK_B R4, R4 ;  /* 0x00000004ff04723e */ /* 0x000fe200024050ff */
[C---:B------:R-:W-:Y:S01]  /*7f10*/  FFMA R8, R27.reuse, R21, R8 ;  /* 0x000000151b087223 */ /* 0x040fe20000000008 */
[----:B------:R-:W-:Y:S01]  /*7f20*/  F2FP.TF32.F32.PACK_B R5, R5 ;  /* 0x00000005ff05723e */ /* 0x000fe200024050ff */
[C---:B------:R-:W-:Y:S01]  /*7f30*/  FFMA R9, R27.reuse, R26, R9 ;  /* 0x0000001a1b097223 */ /* 0x040fe20000000009 */
[----:B------:R-:W-:Y:S01]  /*7f40*/  F2FP.TF32.F32.PACK_B R6, R6 ;  /* 0x00000006ff06723e */ /* 0x000fe200024050ff */
[C---:B------:R-:W-:Y:S01]  /*7f50*/  FFMA R10, R27.reuse, R29, R10 ;  /* 0x0000001d1b0a7223 */ /* 0x040fe2000000000a */
[----:B------:R-:W-:Y:S01]  /*7f60*/  F2FP.TF32.F32.PACK_B R7, R7 ;  /* 0x00000007ff07723e */ /* 0x000fe200024050ff */
[C---:B------:R-:W-:Y:S01]  /*7f70*/  FFMA R11, R27.reuse, R28, R11 ;  /* 0x0000001c1b0b7223 */ /* 0x040fe2000000000b */
[C---:B------:R-:W-:Y:S01]  /*7f80*/  FMUL R12, R24.reuse, R12 ;  /* 0x0000000c180c7220 */ /* 0x040fe20000400000 */
[----:B------:R-:W-:Y:S01]  /*7f90*/  F2FP.TF32.F32.PACK_B R8, R8 ;  /* 0x00000008ff08723e */ /* 0x000fe200024050ff */
[C---:B------:R-:W-:Y:S01]  /*7fa0*/  FMUL R13, R24.reuse, R13 ;  /* 0x0000000d180d7220 */ /* 0x040fe20000400000 */
[----:B------:R1:W-:Y:S01]  /*7fb0*/  STS.128 [R67+UR6], R4 ;  /* 0x0000000443007988 */ /* 0x0003e20008000c06 */
        /* <DEDUP_REMOVED lines=8> */
[----:B------:R-:W-:Y:S01]  /*8040*/  FFMA R15, R27, R32, R15 ;  /* 0x000000201b0f7223 */ /* 0x000fe2000000000f */
[C---:B------:R-:W-:Y:S01]  /*8050*/  FMUL R16, R24.reuse, R16 ;  /* 0x0000001018107220 */ /* 0x040fe20000400000 */
[----:B------:R-:W-:Y:S01]  /*8060*/  F2FP.TF32.F32.PACK_B R12, R12 ;  /* 0x0000000cff0c723e */ /* 0x000fe200024050ff */
[----:B------:R1:W-:Y:S01]  /*8070*/  STS.128 [R75+0x10], R8 ;  /* 0x000010084b007388 */ /* 0x0003e20000000c00 */
[C---:B------:R-:W-:Y:S01]  /*8080*/  FMUL R17, R24.reuse, R17 ;  /* 0x0000001118117220 */ /* 0x040fe20000400000 */
[----:B------:R-:W-:Y:S01]  /*8090*/  LOP3.LUT R36, R39, 0xffffe000, RZ, 0xc0, !PT ;  /* 0xffffe00027247812 */ /* 0x000fe200078ec0ff */
[C---:B------:R-:W-:Y:S01]  /*80a0*/  FMUL R18, R24.reuse, R18 ;  /* 0x0000001218127220 */ /* 0x040fe20000400000 */
[----:B------:R-:W-:Y:S01]  /*80b0*/  FMUL R19, R24, R19 ;  /* 0x0000001318137220 */ /* 0x000fe20000400000 */
[----:B------:R-:W-:Y:S01]  /*80c0*/  F2FP.TF32.F32.PACK_B R13, R13 ;  /* 0x0000000dff0d723e */ /* 0x000fe200024050ff */
[C---:B------:R-:W-:Y:S01]  /*80d0*/  FFMA R16, R27.reuse, R35, R16 ;  /* 0x000000231b107223 */ /* 0x040fe20000000010 */
[----:B------:R-:W-:Y:S01]  /*80e0*/  F2FP.TF32.F32.PACK_B R14, R14 ;  /* 0x0000000eff0e723e */ /* 0x000fe200024050ff */
[C---:B------:R-:W-:Y:S01]  /*80f0*/  FFMA R17, R27.reuse, R34, R17 ;  /* 0x000000221b117223 */ /* 0x040fe20000000011 */
[----:B------:R-:W-:Y:S01]  /*8100*/  F2FP.TF32.F32.PACK_B R15, R15 ;  /* 0x0000000fff0f723e */ /* 0x000fe200024050ff */
[C---:B------:R-:W-:Y:S01]  /*8110*/  FFMA R18, R27.reuse, R37, R18 ;  /* 0x000000251b127223 */ /* 0x040fe20000000012 */
[----:B------:R-:W-:Y:S01]  /*8120*/  FFMA R19, R27, R36, R19 ;  /* 0x000000241b137223 */ /* 0x000fe20000000013 */
[----:B------:R-:W-:Y:S02]  /*8130*/  F2FP.TF32.F32.PACK_B R16, R16 ;  /* 0x00000010ff10723e */ /* 0x000fe400024050ff */
[----:B------:R1:W-:Y:S01]  /*8140*/  STS.128 [R73+0x20], R12 ;  /* 0x0000200c49007388 */ /* 0x0003e20000000c00 */
[----:B------:R-:W-:Y:S02]  /*8150*/  F2FP.TF32.F32.PACK_B R17, R17 ;  /* 0x00000011ff11723e */ /* 0x000fe400024050ff */
        /* <DEDUP_REMOVED lines=8> */
[----:B--2---:R-:W2:Y:S02]  /*81e0*/  FENCE.VIEW.ASYNC.S ;  /* 0x00000000000073c6 */ /* 0x004ea40000000000 */
[----:B--2---:R-:W-:Y:S06]  /*81f0*/  BAR.SYNC.DEFER_BLOCKING 0x1, 0x80 ;  /* 0x0042000000007b1d */ /* 0x004fec0000010000 */
[----:B------:R-:W-:Y:S05]  /*8200*/  @P0 BRA `(.L_x_137) ;  /* 0x00000000003c0947 */ /* 0x000fea0003800000 */
[----:B------:R-:W2:Y:S01]  /*8210*/  LDCU.64 UR10, c[0x0][0x348] ;  /* 0x00006900ff0a77ac */ /* 0x000ea20008000a00 */
[----:B------:R-:W-:Y:S02]  /*8220*/  UIADD3 UR5, UPT, UPT, UR49, UR6, URZ ;  /* 0x0000000631057290 */ /* 0x000fe4000fffe0ff */
[----:B------:R-:W-:Y:S02]  /*8230*/  UIADD3 UR13, UPT, UPT, UR45, 0x10, URZ ;  /* 0x000000102d0d7890 */ /* 0x000fe4000fffe0ff */
[----:B------:R-:W-:Y:S02]  /*8240*/  UIADD3 UR12, UPT, UPT, UR5, 0x200, URZ ;  /* 0x00000200050c7890 */ /* 0x000fe4000fffe0ff */
[----:B------:R-:W-:Y:S01]  /*8250*/  UIADD3 UR8, UPT, UPT, UR5, 0x1200, URZ ;  /* 0x0000120005087890 */ /* 0x000fe2000fffe0ff */
[----:B------:R-:W-:Y:S01]  /*8260*/  UMOV UR14, UR46 ;  /* 0x0000002e000e7c82 */ /* 0x000fe20008000000 */
[----:B------:R-:W-:Y:S01]  /*8270*/  UMOV UR15, UR36 ;  /* 0x00000024000f7c82 */ /* 0x000fe20008000000 */
[----:B------:R-:W-:Y:S02]  /*8280*/  UIADD3 UR9, UPT, UPT, UR45, 0x30, URZ ;  /* 0x000000302d097890 */ /* 0x000fe4000fffe0ff */
[----:B--2---:R-:W-:Y:S03]  /*8290*/  UIADD3 UR4, UP0, UPT, UR10, 0x680, URZ ;  /* 0x000006800a047890 */ /* 0x004fe6000ff1e0ff */
[----:B------:R-:W-:Y:S01]  /*82a0*/  UMOV UR10, UR46 ;  /* 0x0000002e000a7c82 */ /* 0x000fe20008000000 */
[----:B------:R-:W-:Y:S03]  /*82b0*/  UIADD3.X UR5, UPT, UPT, URZ, UR11, URZ, UP0, !UPT ;  /* 0x0000000bff057290 */ /* 0x000fe600087fe4ff */
[----:B------:R-:W-:Y:S06]  /*82c0*/  UMOV UR11, UR36 ;  /* 0x00000024000b7c82 */ /* 0x000fec0008000000 */
[----:B------:R2:W-:Y:S01]  /*82d0*/  UTMASTG.3D [UR12], [UR4] ;  /* 0x0000000c040073b5 */ /* 0x0005e20008010000 */
[----:B------:R2:W-:Y:S02]  /*82e0*/  UTMASTG.3D [UR8], [UR4] ;  /* 0x00000008040073b5 */ /* 0x0005e40008010000 */
[----:B--2---:R0:W-:Y:S02]  /*82f0*/  UTMACMDFLUSH ;  /* 0x00000000000079b7 */ /* 0x0041e40000000000 */
.L_x_137:
[----:B------:R-:W-:Y:S05]  /*8300*/  BSYNC.RECONVERGENT B0 ;  /* 0x0000000000007941 */ /* 0x000fea0003800200 */
.L_x_136:
[----:B------:R-:W-:Y:S01]  /*8310*/  UIADD3 UR4, UPT, UPT, UR47, 0x1, URZ ;  /* 0x000000012f047890 */ /* 0x000fe2000fffe0ff */
[----:B------:R-:W-:Y:S03]  /*8320*/  BSSY.RECONVERGENT B0, `(.L_x_138) ;  /* 0x0000008000007945 */ /* 0x000fe60003800200 */
[----:B------:R-:W-:Y:S04]  /*8330*/  UISETP.NE.AND UP0, UPT, UR4, 0x3, UPT ;  /* 0x000000030400788c */ /* 0x000fe8000bf05270 */
[----:B------:R-:W-:Y:S02]  /*8340*/  UISETP.EQ.XOR UP1, UPT, UR44, 0x3, !UP0 ;  /* 0x000000032c00788c */ /* 0x000fe4000c722a70 */
[----:B------:R-:W-:Y:S02]  /*8350*/  USEL UR48, UR4, URZ, UP0 ;  /* 0x000000ff04307287 */ /* 0x000fe40008000000 */
[----:B------:R-:W-:Y:S04]  /*8360*/  USEL UR5, URZ, 0x1, !UP1 ;  /* 0x00000001ff057887 */ /* 0x000fe8000c800000 */
[----:B------:R-:W-:Y:S01]  /*8370*/  ULOP3.LUT UR52, UR52, UR5, URZ, 0x3c, !UPT ;  /* 0x0000000534347292 */ /* 0x000fe2000f8e3cff */
[----:B------:R-:W-:Y:S11]  /*8380*/  @P0 BRA `(.L_x_139) ;  /* 0x0000000000040947 */ /* 0x000ff60003800000 */
[----:B------:R-:W-:Y:S04]  /*8390*/  DEPBAR.LE SB0, 0x1 ;  /* 0x000080400000791a */ /* 0x000fe80000000000 */
.L_x_139:
[----:B------:R-:W-:Y:S05]  /*83a0*/  BSYNC.RECONVERGENT B0 ;  /* 0x0000000000007941 */ /* 0x000fea0003800200 */
.L_x_138:
[----:B------:R-:W-:Y:S01]  /*83b0*/  BAR.SYNC.DEFER_BLOCKING 0x1, 0x80 ;  /* 0x0042000000007b1d */ /* 0x000fe20000010000 */
[----:B------:R-:W-:Y:S01]  /*83c0*/  UISETP.NE.AND UP0, UPT, UR51, -0x2, UPT ;  /* 0xfffffffe3300788c */ /* 0x000fe2000bf05270 */
[----:B------:R-:W-:Y:S08]  /*83d0*/  IADD3 R0, PT, PT, R22, 0x1, RZ ;  /* 0x0000000116007810 */ /* 0x000ff00007ffe0ff */
[----:B------:R-:W-:Y:S05]  /*83e0*/  BRA.U !UP0, `(.L_x_140) ;  /* 0x0000000108287547 */ /* 0x000fea000b800000 */
[----:B------:R-:W2:Y:S01]  /*83f0*/  S2R R2, SR_CgaCtaId ;  /* 0x0000000000027919 */ /* 0x000ea20000008800 */
[----:B------:R-:W-:Y:S01]  /*8400*/  ISETP.NE.AND P0, PT, R71, RZ, PT ;  /* 0x000000ff4700720c */ /* 0x000fe20003f05270 */
[----:B------:R-:W-:Y:S01]  /*8410*/  IMAD.U32 R3, RZ, RZ, UR50 ;  /* 0x00000032ff037e24 */ /* 0x000fe2000f8e00ff */
[----:B------:R-:W-:Y:S04]  /*8420*/  UIADD3 UR4, UPT, UPT, UR50, 0x1, URZ ;  /* 0x0000000132047890 */ /* 0x000fe8000fffe0ff */
[----:B------:R-:W-:Y:S04]  /*8430*/  UISETP.NE.AND UP0, UPT, UR4, 0x3, UPT ;  /* 0x000000030400788c */ /* 0x000fe8000bf05270 */
[----:B------:R-:W-:Y:S03]  /*8440*/  USEL UR50, UR4, URZ, UP0 ;  /* 0x000000ff04327287 */ /* 0x000fe60008000000 */
[----:B------:R-:W-:Y:S05]  /*8450*/  @P0 LEA R3, R3, UR49, 0x3 ;  /* 0x0000003103030c11 */ /* 0x000fea000f8e18ff */
[----:B------:R-:W-:Y:S05]  /*8460*/  @P0 VIADD R3, R3, 0x118 ;  /* 0x0000011803030836 */ /* 0x000fea0000000000 */
[----:B--2---:R-:W-:Y:S04]  /*8470*/  @P0 PRMT R2, R2, 0x654, R3 ;  /* 0x0000065402020816 */ /* 0x004fe80000000003 */
[----:B------:R2:W-:Y:S03]  /*8480*/  @P0 SYNCS.ARRIVE.TRANS64.RED.A1T0 RZ, [R2+URZ], RZ ;  /* 0x000000ff02ff09a7 */ /* 0x0005e600081004ff */
.L_x_140:
[----:B------:R-:W-:Y:S01]  /*8490*/  R2UR UR4, R58 ;  /* 0x000000003a0472ca */ /* 0x000fe200000e0000 */
[----:B------:R-:W-:Y:S01]  /*84a0*/  UISETP.NE.AND UP0, UPT, UR62, URZ, UPT ;  /* 0x000000ff3e00728c */ /* 0x000fe2000bf05270 */
[----:B------:R-:W-:Y:S01]  /*84b0*/  ISETP.NE.AND P0, PT, R61, 0x2, PT ;  /* 0x000000023d00780c */ /* 0x000fe20003f05270 */
[----:B------:R-:W-:Y:S01]  /*84c0*/  UIADD3 UR25, UPT, UPT, UR37, UR63, URZ ;  /* 0x0000003f25197290 */ /* 0x000fe2000fffe0ff */
[----:B------:R-:W-:Y:S01]  /*84d0*/  ISETP.NE.AND P1, PT, R0, 0x4, PT ;  /* 0x000000040000780c */ /* 0x000fe20003f25270 */
[----:B------:R-:W-:Y:S01]  /*84e0*/  UIADD3 UR51, UPT, UPT, UR51, 0x2, URZ ;  /* 0x0000000233337890 */ /* 0x000fe2000fffe0ff */
[----:B------:R-:W-:Y:S01]  /*84f0*/  SEL R3, RZ, 0x1, P0 ;  /* 0x00000001ff037807 */ /* 0x000fe20000000000 */
[----:B------:R-:W-:Y:S01]  /*8500*/  UMOV UR36, UR61 ;  /* 0x0000003d00247c82 */ /* 0x000fe20008000000 */
[----:B--2---:R-:W-:Y:S02]  /*8510*/  SEL R2, RZ, 0x1, P1 ;  /* 0x00000001ff027807 */ /* 0x004fe40000800000 */
[----:B------:R-:W-:Y:S02]  /*8520*/  LOP3.LUT R64, R64, R3, RZ, 0x3c, !PT ;  /* 0x0000000340407212 */ /* 0x000fe400078e3cff */
[----:B------:R-:W-:Y:S01]  /*8530*/  LOP3.LUT R65, R65, R2, RZ, 0x3c, !PT ;  /* 0x0000000241417212 */ /* 0x000fe200078e3cff */
[----:B------:R-:W-:Y:S01]  /*8540*/  UIADD3 UR20, UPT, UPT, UR38, UR4, URZ ;  /* 0x0000000426147290 */ /* 0x000fe2000fffe0ff */
[----:B------:R-:W-:Y:S02]  /*8550*/  SEL R61, R61, RZ, P0 ;  /* 0x000000ff3d3d7207 */ /* 0x000fe40000000000 */
[----:B------:R-:W-:Y:S01]  /*8560*/  SEL R22, R0, RZ, P1 ;  /* 0x000000ff00167207 */ /* 0x000fe20000800000 */
[----:B------:R-:W-:Y:S08]  /*8570*/  BRA.U UP0, `(.L_x_141) ;  /* 0xffffffd900e47547 */ /* 0x000ff0000b83ffff */
[----:B------:R-:W-:-:S13]  /*8580*/  R2UR UR4, R59 ;  /* 0x000000003b0472ca */ /* 0x000fda00000e0000 */
[----:B------:R-:W-:-:S09]  /*8590*/  UISETP.NE.AND UP0, UPT, UR4, URZ, UPT ;  /* 0x000000ff0400728c */ /* 0x000fd2000bf05270 */
[----:B------:R-:W-:Y:S05]  /*85a0*/  BRA.U !UP0, `(.L_x_142) ;  /* 0x0000000108487547 */ /* 0x000fea000b800000 */
[----:B------:R-:W2:Y:S02]  /*85b0*/  LDCU.64 UR4, c[0x0][0x890] ;  /* 0x00011200ff0477ac */ /* 0x000ea40008000a00 */
[----:B--2---:R-:W-:-:S04]  /*85c0*/  UISETP.NE.U32.AND UP0, UPT, UR4, URZ, UPT ;  /* 0x000000ff0400728c */ /* 0x004fc8000bf05070 */
[----:B------:R-:W-:-:S09]  /*85d0*/  UISETP.NE.AND.EX UP0, UPT, UR5, URZ, UPT, UP0 ;  /* 0x000000ff0500728c */ /* 0x000fd2000bf05300 */
[----:B------:R-:W-:Y:S05]  /*85e0*/  BRA.U UP0, `(.L_x_143) ;  /* 0x00000001000c7547 */ /* 0x000fea000b800000 */
[----:B------:R-:W-:-:S13]  /*85f0*/  FSETP.NEU.AND P0, PT, R27, RZ, PT ;  /* 0x000000ff1b00720b */ /* 0x000fda0003f0d000 */
[----:B------:R-:W-:Y:S05]  /*8600*/  @!P0 EXIT ;  /* 0x000000000000894d */ /* 0x000fea0003800000 */
[----:B------:R-:W-:Y:S05]  /*8610*/  BRA `(.L_x_142) ;  /* 0x00000000002c7947 */ /* 0x000fea0003800000 */
.L_x_143:
[----:B------:R-:W-:Y:S01]  /*8620*/  ISETP.NE.AND P0, PT, R60, RZ, PT ;  /* 0x000000ff3c00720c */ /* 0x000fe20003f05270 */
[----:B------:R-:W-:-:S12]  /*8630*/  BSSY.RECONVERGENT B0, `(.L_x_142) ;  /* 0x0000009000007945 */ /* 0x000fd80003800200 */
[----:B------:R-:W-:Y:S05]  /*8640*/  @P0 BRA `(.L_x_144) ;  /* 0x0000000000140947 */ /* 0x000fea0003800000 */
[----:B------:R-:W2:Y:S02]  /*8650*/  LDCU.64 UR4, c[0x0][0x888] ;  /* 0x00011100ff0477ac */ /* 0x000ea40008000a00 */
[----:B--2---:R-:W-:-:S04]  /*8660*/  ISETP.NE.U32.AND P0, PT, RZ, UR4, PT ;  /* 0x00000004ff007c0c */ /* 0x004fc8000bf05070 */
[----:B------:R-:W-:-:S13]  /*8670*/  ISETP.NE.AND.EX P0, PT, RZ, UR5, PT, P0 ;  /* 0x00000005ff007c0c */ /* 0x000fda000bf05300 */
[----:B------:R-:W-:Y:S05]  /*8680*/  @!P0 EXIT ;  /* 0x000000000000894d */ /* 0x000fea0003800000 */
[----:B------:R-:W-:Y:S05]  /*8690*/  BRA `(.L_x_145) ;  /* 0x0000000000087947 */ /* 0x000fea0003800000 */
.L_x_144:
[----:B------:R-:W-:-:S13]  /*86a0*/  FSETP.NEU.AND P0, PT, R27, RZ, PT ;  /* 0x000000ff1b00720b */ /* 0x000fda0003f0d000 */
[----:B------:R-:W-:Y:S05]  /*86b0*/  @!P0 EXIT ;  /* 0x000000000000894d */ /* 0x000fea0003800000 */
.L_x_145:
[----:B------:R-:W-:Y:S05]  /*86c0*/  BSYNC.RECONVERGENT B0 ;  /* 0x0000000000007941 */ /* 0x000fea0003800200 */
.L_x_142:
[----:B------:R-:W2:Y:S01]  /*86d0*/  S2UR UR5, SR_CgaCtaId ;  /* 0x00000000000579c3 */ /* 0x000ea20000008800 */
[----:B------:R-:W-:Y:S01]  /*86e0*/  ULEA UR4, UR50, UR49, 0x3 ;  /* 0x0000003132047291 */ /* 0x000fe2000f8e18ff */
[----:B------:R-:W-:-:S04]  /*86f0*/  DEPBAR.LE SB0, 0x0 ;  /* 0x000080000000791a */ /* 0x000fc80000000000 */
[----:B------:R-:W-:-:S04]  /*8700*/  UIADD3 UR4, UPT, UPT, UR4, 0x118, URZ ;  /* 0x0000011804047890 */ /* 0x000fc8000fffe0ff */
[----:B--2---:R-:W-:-:S09]  /*8710*/  UPRMT UR4, UR5, 0x654, UR4 ;  /* 0x0000065405047896 */ /* 0x004fd20008000004 */
[----:B------:R-:W-:Y:S01]  /*8720*/  SYNCS.ARRIVE.TRANS64.RED.A1T0 RZ, [UR4], RZ ;  /* 0x000000ffffff79a7 */ /* 0x000fe20008100404 */
[----:B------:R-:W-:Y:S05]  /*8730*/  EXIT ;  /* 0x000000000000794d */ /* 0x000fea0003800000 */
.L_x_25:
[----:B-1----:R1:W3:Y:S02]  /*8740*/  SYNCS.PHASECHK.TRANS64.TRYWAIT P0, [R0+URZ+0x1b0], R3 ;  /* 0x0001b003000075a7 */ /* 0x0022e400080011ff */
[----:B---3--:R-:W-:Y:S05]  /*8750*/  @!P0 NANOSLEEP.SYNCS 0x989680 ;  /* 0x009896800000895d */ /* 0x008fea0003900000 */
[----:B------:R-:W3:Y:S02]  /*8760*/  @!P0 SYNCS.PHASECHK.TRANS64 P0, [R0+URZ+0x1b0], R3 ;  /* 0x0001b003000085a7 */ /* 0x000ee400080010ff */
[----:B---3--:R-:W-:Y:S05]  /*8770*/  @!P0 BRA `(.L_x_25) ;  /* 0xfffffffc00f08947 */ /* 0x008fea000383ffff */
[----:B------:R-:W-:Y:S05]  /*8780*/  BRA `(.L_x_146) ;  /* 0xffffff9400387947 */ /* 0x000fea000383ffff */
.L_x_28:
[----:B-1----:R-:W-:-:S07]  /*8790*/  MOV R0, UR33 ;  /* 0x0000002100007c02 */ /* 0x002fce0008000f00 */
.L_x_147:
[----:B-1----:R1:W3:Y:S02]  /*87a0*/  SYNCS.PHASECHK.TRANS64.TRYWAIT P0, [R0+URZ+0x80], R3 ;  /* 0x00008003000075a7 */ /* 0x0022e400080011ff */
[----:B---3--:R-:W-:Y:S05]  /*87b0*/  @!P0 NANOSLEEP.SYNCS 0x989680 ;  /* 0x009896800000895d */ /* 0x008fea0003900000 */
[----:B------:R-:W3:Y:S02]  /*87c0*/  @!P0 SYNCS.PHASECHK.TRANS64 P0, [R0+URZ+0x80], R3 ;  /* 0x00008003000085a7 */ /* 0x000ee400080010ff */
[----:B---3--:R-:W-:Y:S05]  /*87d0*/  @!P0 BRA `(.L_x_147) ;  /* 0xfffffffc00f08947 */ /* 0x008fea000383ffff */
[----:B------:R-:W-:Y:S05]  /*87e0*/  BRA `(.L_x_27) ;  /* 0xffffff9400887947 */ /* 0x000fea000383ffff */
.L_x_35:
[----:B-1----:R-:W-:-:S07]  /*87f0*/  MOV R0, UR17 ;  /* 0x0000001100007c02 */ /* 0x002fce0008000f00 */
.L_x_148:
[----:B-1----:R1:W3:Y:S02]  /*8800*/  SYNCS.PHASECHK.TRANS64.TRYWAIT P0, [R0+URZ+0x80], R3 ;  /* 0x00008003000075a7 */ /* 0x0022e400080011ff */
[----:B---3--:R-:W-:Y:S05]  /*8810*/  @!P0 NANOSLEEP.SYNCS 0x989680 ;  /* 0x009896800000895d */ /* 0x008fea0003900000 */
[----:B------:R-:W3:Y:S02]  /*8820*/  @!P0 SYNCS.PHASECHK.TRANS64 P0, [R0+URZ+0x80], R3 ;  /* 0x00008003000085a7 */ /* 0x000ee400080010ff */
[----:B---3--:R-:W-:Y:S05]  /*8830*/  @!P0 BRA `(.L_x_148) ;  /* 0xfffffffc00f08947 */ /* 0x008fea000383ffff */
[----:B------:R-:W-:Y:S05]  /*8840*/  BRA `(.L_x_34) ;  /* 0xffffff98004c7947 */ /* 0x000fea000383ffff */
.L_x_40:
[----:B-1----:R1:W3:Y:S02]  /*8850*/  SYNCS.PHASECHK.TRANS64.TRYWAIT P0, [R3+URZ+0x140], R0 ;  /* 0x00014000030075a7 */ /* 0x0022e400080011ff */
[----:B---3--:R-:W-:Y:S05]  /*8860*/  @!P0 NANOSLEEP.SYNCS 0x989680 ;  /* 0x009896800000895d */ /* 0x008fea0003900000 */
[----:B------:R-:W3:Y:S02]  /*8870*/  @!P0 SYNCS.PHASECHK.TRANS64 P0, [R3+URZ+0x140], R0 ;  /* 0x00014000030085a7 */ /* 0x000ee400080010ff */
[----:B---3--:R-:W-:Y:S05]  /*8880*/  @!P0 BRA `(.L_x_40) ;  /* 0xfffffffc00f08947 */ /* 0x008fea000383ffff */
[----:B------:R-:W-:Y:S05]  /*8890*/  BRA `(.L_x_149) ;  /* 0xffffff9800f07947 */ /* 0x000fea000383ffff */
.L_x_44:
[----:B-1----:R-:W-:-:S07]  /*88a0*/  MOV R0, UR4 ;  /* 0x0000000400007c02 */ /* 0x002fce0008000f00 */
.L_x_150:
[----:B-1----:R1:W3:Y:S02]  /*88b0*/  SYNCS.PHASECHK.TRANS64.TRYWAIT P0, [R0+URZ], R3 ;  /* 0x00000003000075a7 */ /* 0x0022e400080011ff */
[----:B---3--:R-:W-:Y:S05]  /*88c0*/  @!P0 NANOSLEEP.SYNCS 0x989680 ;  /* 0x009896800000895d */ /* 0x008fea0003900000 */
[----:B------:R-:W3:Y:S02]  /*88d0*/  @!P0 SYNCS.PHASECHK.TRANS64 P0, [R0+URZ], R3 ;  /* 0x00000003000085a7 */ /* 0x000ee400080010ff */
[----:B---3--:R-:W-:Y:S05]  /*88e0*/  @!P0 BRA `(.L_x_150) ;  /* 0xfffffffc00f08947 */ /* 0x008fea000383ffff */
[----:B------:R-:W-:Y:S05]  /*88f0*/  BRA `(.L_x_151) ;  /* 0xffffffa000987947 */ /* 0x000fea000383ffff */
.L_x_45:
[----:B------:R-:W-:-:S07]  /*8900*/  MOV R0, UR5 ;  /* 0x0000000500007c02 */ /* 0x000fce0008000f00 */
.L_x_152:
[----:B-1----:R1:W3:Y:S02]  /*8910*/  SYNCS.PHASECHK.TRANS64.TRYWAIT P0, [R0+URZ], R3 ;  /* 0x00000003000075a7 */ /* 0x0022e400080011ff */
[----:B---3--:R-:W-:Y:S05]  /*8920*/  @!P0 NANOSLEEP.SYNCS 0x989680 ;  /* 0x009896800000895d */ /* 0x008fea0003900000 */
[----:B------:R-:W3:Y:S02]  /*8930*/  @!P0 SYNCS.PHASECHK.TRANS64 P0, [R0+URZ], R3 ;  /* 0x00000003000085a7 */ /* 0x000ee400080010ff */
[----:B---3--:R-:W-:Y:S05]  /*8940*/  @!P0 BRA `(.L_x_152) ;  /* 0xfffffffc00f08947 */ /* 0x008fea000383ffff */
[----:B------:R-:W-:Y:S05]  /*8950*/  BRA `(.L_x_153) ;  /* 0xffffffa000a47947 */ /* 0x000fea000383ffff */
.L_x_46:
[----:B------:R-:W-:-:S07]  /*8960*/  MOV R0, UR5 ;  /* 0x0000000500007c02 */ /* 0x000fce0008000f00 */
.L_x_154:
[----:B-1----:R1:W3:Y:S02]  /*8970*/  SYNCS.PHASECHK.TRANS64.TRYWAIT P0, [R0+URZ], R3 ;  /* 0x00000003000075a7 */ /* 0x0022e400080011ff */
[----:B---3--:R-:W-:Y:S05]  /*8980*/  @!P0 NANOSLEEP.SYNCS 0x989680 ;  /* 0x009896800000895d */ /* 0x008fea0003900000 */
[----:B------:R-:W3:Y:S02]  /*8990*/  @!P0 SYNCS.PHASECHK.TRANS64 P0, [R0+URZ], R3 ;  /* 0x00000003000085a7 */ /* 0x000ee400080010ff */
[----:B---3--:R-:W-:Y:S05]  /*89a0*/  @!P0 BRA `(.L_x_154) ;  /* 0xfffffffc00f08947 */ /* 0x008fea000383ffff */
[----:B------:R-:W-:Y:S05]  /*89b0*/  BRA `(.L_x_155) ;  /* 0xffffffa000b07947 */ /* 0x000fea000383ffff */
.L_x_47:
[----:B------:R-:W-:-:S07]  /*89c0*/  MOV R0, UR5 ;  /* 0x0000000500007c02 */ /* 0x000fce0008000f00 */
.L_x_156:
[----:B-1----:R1:W3:Y:S02]  /*89d0*/  SYNCS.PHASECHK.TRANS64.TRYWAIT P0, [R0+URZ], R3 ;  /* 0x00000003000075a7 */ /* 0x0022e400080011ff */
[----:B---3--:R-:W-:Y:S05]  /*89e0*/  @!P0 NANOSLEEP.SYNCS 0x989680 ;  /* 0x009896800000895d */ /* 0x008fea0003900000 */
[----:B------:R-:W3:Y:S02]  /*89f0*/  @!P0 SYNCS.PHASECHK.TRANS64 P0, [R0+URZ], R3 ;  /* 0x00000003000085a7 */ /* 0x000ee400080010ff */
[----:B---3--:R-:W-:Y:S05]  /*8a00*/  @!P0 BRA `(.L_x_156) ;  /* 0xfffffffc00f08947 */ /* 0x008fea000383ffff */
[----:B------:R-:W-:Y:S05]  /*8a10*/  BRA `(.L_x_157) ;  /* 0xffffffa000bc7947 */ /* 0x000fea000383ffff */
.L_x_48:
[----:B------:R-:W-:-:S07]  /*8a20*/  MOV R0, UR5 ;  /* 0x0000000500007c02 */ /* 0x000fce0008000f00 */
.L_x_158:
[----:B-1----:R1:W3:Y:S02]  /*8a30*/  SYNCS.PHASECHK.TRANS64.TRYWAIT P0, [R0+URZ], R3 ;  /* 0x00000003000075a7 */ /* 0x0022e400080011ff */
[----:B---3--:R-:W-:Y:S05]  /*8a40*/  @!P0 NANOSLEEP.SYNCS 0x989680 ;  /* 0x009896800000895d */ /* 0x008fea0003900000 */
[----:B------:R-:W3:Y:S02]  /*8a50*/  @!P0 SYNCS.PHASECHK.TRANS64 P0, [R0+URZ], R3 ;  /* 0x00000003000085a7 */ /* 0x000ee400080010ff */
[----:B---3--:R-:W-:Y:S05]  /*8a60*/  @!P0 BRA `(.L_x_158) ;  /* 0xfffffffc00f08947 */ /* 0x008fea000383ffff */
[----:B------:R-:W-:Y:S05]  /*8a70*/  BRA `(.L_x_159) ;  /* 0xffffffa000c87947 */ /* 0x000fea000383ffff */
.L_x_49:
[----:B------:R-:W-:-:S07]  /*8a80*/  MOV R0, UR5 ;  /* 0x0000000500007c02 */ /* 0x000fce0008000f00 */
.L_x_160:
[----:B-1----:R1:W3:Y:S02]  /*8a90*/  SYNCS.PHASECHK.TRANS64.TRYWAIT P0, [R0+URZ], R3 ;  /* 0x00000003000075a7 */ /* 0x0022e400080011ff */
[----:B---3--:R-:W-:Y:S05]  /*8aa0*/  @!P0 NANOSLEEP.SYNCS 0x989680 ;  /* 0x009896800000895d */ /* 0x008fea0003900000 */
[----:B------:R-:W3:Y:S02]  /*8ab0*/  @!P0 SYNCS.PHASECHK.TRANS64 P0, [R0+URZ], R3 ;  /* 0x00000003000085a7 */ /* 0x000ee400080010ff */
[----:B---3--:R-:W-:Y:S05]  /*8ac0*/  @!P0 BRA `(.L_x_160) ;  /* 0xfffffffc00f08947 */ /* 0x008fea000383ffff */
[----:B------:R-:W-:Y:S05]  /*8ad0*/  BRA `(.L_x_161) ;  /* 0xffffffa000d47947 */ /* 0x000fea000383ffff */
.L_x_50:
[----:B------:R-:W-:-:S07]  /*8ae0*/  MOV R0, UR5 ;  /* 0x0000000500007c02 */ /* 0x000fce0008000f00 */
.L_x_162:
[----:B-1----:R1:W3:Y:S02]  /*8af0*/  SYNCS.PHASECHK.TRANS64.TRYWAIT P0, [R0+URZ], R3 ;  /* 0x00000003000075a7 */ /* 0x0022e400080011ff */
[----:B---3--:R-:W-:Y:S05]  /*8b00*/  @!P0 NANOSLEEP.SYNCS 0x989680 ;  /* 0x009896800000895d */ /* 0x008fea0003900000 */
[----:B------:R-:W3:Y:S02]  /*8b10*/  @!P0 SYNCS.PHASECHK.TRANS64 P0, [R0+URZ], R3 ;  /* 0x00000003000085a7 */ /* 0x000ee400080010ff */
[----:B---3--:R-:W-:Y:S05]  /*8b20*/  @!P0 BRA `(.L_x_162) ;  /* 0xfffffffc00f08947 */ /* 0x008fea000383ffff */
[----:B------:R-:W-:Y:S05]  /*8b30*/  BRA `(.L_x_163) ;  /* 0xffffffa000e07947 */ /* 0x000fea000383ffff */
.L_x_51:
[----:B------:R-:W-:-:S07]  /*8b40*/  MOV R0, UR5 ;  /* 0x0000000500007c02 */ /* 0x000fce0008000f00 */
.L_x_164:
[----:B-1----:R1:W3:Y:S02]  /*8b50*/  SYNCS.PHASECHK.TRANS64.TRYWAIT P0, [R0+URZ], R3 ;  /* 0x00000003000075a7 */ /* 0x0022e400080011ff */
[----:B---3--:R-:W-:Y:S05]  /*8b60*/  @!P0 NANOSLEEP.SYNCS 0x989680 ;  /* 0x009896800000895d */ /* 0x008fea0003900000 */
[----:B------:R-:W3:Y:S02]  /*8b70*/  @!P0 SYNCS.PHASECHK.TRANS64 P0, [R0+URZ], R3 ;  /* 0x00000003000085a7 */ /* 0x000ee400080010ff */
[----:B---3--:R-:W-:Y:S05]  /*8b80*/  @!P0 BRA `(.L_x_164) ;  /* 0xfffffffc00f08947 */ /* 0x008fea000383ffff */
[----:B------:R-:W-:Y:S05]  /*8b90*/  BRA `(.L_x_165) ;  /* 0xffffffa000ec7947 */ /* 0x000fea000383ffff */
.L_x_52:
[----:B------:R-:W-:-:S07]  /*8ba0*/  MOV R0, UR5 ;  /* 0x0000000500007c02 */ /* 0x000fce0008000f00 */
.L_x_166:
[----:B-1----:R1:W3:Y:S02]  /*8bb0*/  SYNCS.PHASECHK.TRANS64.TRYWAIT P0, [R0+URZ], R3 ;  /* 0x00000003000075a7 */ /* 0x0022e400080011ff */
[----:B---3--:R-:W-:Y:S05]  /*8bc0*/  @!P0 NANOSLEEP.SYNCS 0x989680 ;  /* 0x009896800000895d */ /* 0x008fea0003900000 */
[----:B------:R-:W3:Y:S02]  /*8bd0*/  @!P0 SYNCS.PHASECHK.TRANS64 P0, [R0+URZ], R3 ;  /* 0x00000003000085a7 */ /* 0x000ee400080010ff */
[----:B---3--:R-:W-:Y:S05]  /*8be0*/  @!P0 BRA `(.L_x_166) ;  /* 0xfffffffc00f08947 */ /* 0x008fea000383ffff */
[----:B------:R-:W-:Y:S05]  /*8bf0*/  BRA `(.L_x_167) ;  /* 0xffffffa000f87947 */ /* 0x000fea000383ffff */
.L_x_53:
[----:B------:R-:W-:-:S07]  /*8c00*/  MOV R0, UR5 ;  /* 0x0000000500007c02 */ /* 0x000fce0008000f00 */
.L_x_168:
[----:B-1----:R1:W3:Y:S02]  /*8c10*/  SYNCS.PHASECHK.TRANS64.TRYWAIT P0, [R0+URZ], R3 ;  /* 0x00000003000075a7 */ /* 0x0022e400080011ff */
[----:B---3--:R-:W-:Y:S05]  /*8c20*/  @!P0 NANOSLEEP.SYNCS 0x989680 ;  /* 0x009896800000895d */ /* 0x008fea0003900000 */
[----:B------:R-:W3:Y:S02]  /*8c30*/  @!P0 SYNCS.PHASECHK.TRANS64 P0, [R0+URZ], R3 ;  /* 0x00000003000085a7 */ /* 0x000ee400080010ff */
[----:B---3--:R-:W-:Y:S05]  /*8c40*/  @!P0 BRA `(.L_x_168) ;  /* 0xfffffffc00f08947 */ /* 0x008fea000383ffff */
[----:B------:R-:W-:Y:S05]  /*8c50*/  BRA `(.L_x_169) ;  /* 0xffffffa400047947 */ /* 0x000fea000383ffff */
.L_x_54:
[----:B------:R-:W-:-:S07]  /*8c60*/  MOV R0, UR5 ;  /* 0x0000000500007c02 */ /* 0x000fce0008000f00 */
.L_x_170:
[----:B-1----:R1:W3:Y:S02]  /*8c70*/  SYNCS.PHASECHK.TRANS64.TRYWAIT P0, [R0+URZ], R3 ;  /* 0x00000003000075a7 */ /* 0x0022e400080011ff */
[----:B---3--:R-:W-:Y:S05]  /*8c80*/  @!P0 NANOSLEEP.SYNCS 0x989680 ;  /* 0x009896800000895d */ /* 0x008fea0003900000 */
[----:B------:R-:W3:Y:S02]  /*8c90*/  @!P0 SYNCS.PHASECHK.TRANS64 P0, [R0+URZ], R3 ;  /* 0x00000003000085a7 */ /* 0x000ee400080010ff */
[----:B---3--:R-:W-:Y:S05]  /*8ca0*/  @!P0 BRA `(.L_x_170) ;  /* 0xfffffffc00f08947 */ /* 0x008fea000383ffff */
[----:B------:R-:W-:Y:S05]  /*8cb0*/  BRA `(.L_x_171) ;  /* 0xffffffa400107947 */ /* 0x000fea000383ffff */
.L_x_55:
[----:B------:R-:W-:-:S07]  /*8cc0*/  MOV R0, UR5 ;  /* 0x0000000500007c02 */ /* 0x000fce0008000f00 */
.L_x_172:
[----:B-1----:R1:W3:Y:S02]  /*8cd0*/  SYNCS.PHASECHK.TRANS64.TRYWAIT P0, [R0+URZ], R3 ;  /* 0x00000003000075a7 */ /* 0x0022e400080011ff */
[----:B---3--:R-:W-:Y:S05]  /*8ce0*/  @!P0 NANOSLEEP.SYNCS 0x989680 ;  /* 0x009896800000895d */ /* 0x008fea0003900000 */
[----:B------:R-:W3:Y:S02]  /*8cf0*/  @!P0 SYNCS.PHASECHK.TRANS64 P0, [R0+URZ], R3 ;  /* 0x00000003000085a7 */ /* 0x000ee400080010ff */
[----:B---3--:R-:W-:Y:S05]  /*8d00*/  @!P0 BRA `(.L_x_172) ;  /* 0xfffffffc00f08947 */ /* 0x008fea000383ffff */
[----:B------:R-:W-:Y:S05]  /*8d10*/  BRA `(.L_x_173) ;  /* 0xffffffa4001c7947 */ /* 0x000fea000383ffff */
.L_x_56:
[----:B------:R-:W-:-:S07]  /*8d20*/  MOV R0, UR5 ;  /* 0x0000000500007c02 */ /* 0x000fce0008000f00 */
.L_x_174:
[----:B-1----:R1:W3:Y:S02]  /*8d30*/  SYNCS.PHASECHK.TRANS64.TRYWAIT P0, [R0+URZ], R3 ;  /* 0x00000003000075a7 */ /* 0x0022e400080011ff */
[----:B---3--:R-:W-:Y:S05]  /*8d40*/  @!P0 NANOSLEEP.SYNCS 0x989680 ;  /* 0x009896800000895d */ /* 0x008fea0003900000 */
[----:B------:R-:W3:Y:S02]  /*8d50*/  @!P0 SYNCS.PHASECHK.TRANS64 P0, [R0+URZ], R3 ;  /* 0x00000003000085a7 */ /* 0x000ee400080010ff */
[----:B---3--:R-:W-:Y:S05]  /*8d60*/  @!P0 BRA `(.L_x_174) ;  /* 0xfffffffc00f08947 */ /* 0x008fea000383ffff */
[----:B------:R-:W-:Y:S05]  /*8d70*/  BRA `(.L_x_175) ;  /* 0xffffffa400287947 */ /* 0x000fea000383ffff */
.L_x_57:
[----:B------:R-:W-:-:S07]  /*8d80*/  MOV R0, UR5 ;  /* 0x0000000500007c02 */ /* 0x000fce0008000f00 */
.L_x_176:
[----:B-1----:R1:W3:Y:S02]  /*8d90*/  SYNCS.PHASECHK.TRANS64.TRYWAIT P0, [R0+URZ], R3 ;  /* 0x00000003000075a7 */ /* 0x0022e400080011ff */
[----:B---3--:R-:W-:Y:S05]  /*8da0*/  @!P0 NANOSLEEP.SYNCS 0x989680 ;  /* 0x009896800000895d */ /* 0x008fea0003900000 */
[----:B------:R-:W3:Y:S02]  /*8db0*/  @!P0 SYNCS.PHASECHK.TRANS64 P0, [R0+URZ], R3 ;  /* 0x00000003000085a7 */ /* 0x000ee400080010ff */
[----:B---3--:R-:W-:Y:S05]  /*8dc0*/  @!P0 BRA `(.L_x_176) ;  /* 0xfffffffc00f08947 */ /* 0x008fea000383ffff */
[----:B------:R-:W-:Y:S05]  /*8dd0*/  BRA `(.L_x_177) ;  /* 0xffffffa400347947 */ /* 0x000fea000383ffff */
.L_x_58:
[----:B------:R-:W-:-:S07]  /*8de0*/  MOV R0, UR5 ;  /* 0x0000000500007c02 */ /* 0x000fce0008000f00 */
.L_x_178:
[----:B-1----:R1:W3:Y:S02]  /*8df0*/  SYNCS.PHASECHK.TRANS64.TRYWAIT P0, [R0+URZ], R3 ;  /* 0x00000003000075a7 */ /* 0x0022e400080011ff */
[----:B---3--:R-:W-:Y:S05]  /*8e00*/  @!P0 NANOSLEEP.SYNCS 0x989680 ;  /* 0x009896800000895d */ /* 0x008fea0003900000 */
[----:B------:R-:W3:Y:S02]  /*8e10*/  @!P0 SYNCS.PHASECHK.TRANS64 P0, [R0+URZ], R3 ;  /* 0x00000003000085a7 */ /* 0x000ee400080010ff */
[----:B---3--:R-:W-:Y:S05]  /*8e20*/  @!P0 BRA `(.L_x_178) ;  /* 0xfffffffc00f08947 */ /* 0x008fea000383ffff */
[----:B------:R-:W-:Y:S05]  /*8e30*/  BRA `(.L_x_179) ;  /* 0xffffffa400407947 */ /* 0x000fea000383ffff */
.L_x_61:
[----:B-1----:R1:W2:Y:S02]  /*8e40*/  SYNCS.PHASECHK.TRANS64.TRYWAIT P0, [R2+URZ+0x1a0], R5 ;  /* 0x0001a005020075a7 */ /* 0x0022a400080011ff */
[----:B--2---:R-:W-:Y:S05]  /*8e50*/  @!P0 NANOSLEEP.SYNCS 0x989680 ;  /* 0x009896800000895d */ /* 0x004fea0003900000 */
[----:B------:R-:W2:Y:S02]  /*8e60*/  @!P0 SYNCS.PHASECHK.TRANS64 P0, [R2+URZ+0x1a0], R5 ;  /* 0x0001a005020085a7 */ /* 0x000ea400080010ff */
[----:B--2---:R-:W-:Y:S05]  /*8e70*/  @!P0 BRA `(.L_x_61) ;  /* 0xfffffffc00f08947 */ /* 0x004fea000383ffff */
[----:B------:R-:W-:Y:S05]  /*8e80*/  BRA `(.L_x_180) ;  /* 0xffffffa400a47947 */ /* 0x000fea000383ffff */
.L_x_62:
[----:B------:R-:W-:-:S07]  /*8e90*/  MOV R2, UR4 ;  /* 0x0000000400027c02 */ /* 0x000fce0008000f00 */
.L_x_181:
[----:B-1----:R1:W2:Y:S02]  /*8ea0*/  SYNCS.PHASECHK.TRANS64.TRYWAIT P0, [R2+URZ+0x150], R5 ;  /* 0x00015005020075a7 */ /* 0x0022a400080011ff */
[----:B--2---:R-:W-:Y:S05]  /*8eb0*/  @!P0 NANOSLEEP.SYNCS 0x989680 ;  /* 0x009896800000895d */ /* 0x004fea0003900000 */
[----:B------:R-:W2:Y:S02]  /*8ec0*/  @!P0 SYNCS.PHASECHK.TRANS64 P0, [R2+URZ+0x150], R5 ;  /* 0x00015005020085a7 */ /* 0x000ea400080010ff */
[----:B--2---:R-:W-:Y:S05]  /*8ed0*/  @!P0 BRA `(.L_x_181) ;  /* 0xfffffffc00f08947 */ /* 0x004fea000383ffff */
[----:B------:R-:W-:Y:S05]  /*8ee0*/  BRA `(.L_x_182) ;  /* 0xffffffa400b47947 */ /* 0x000fea000383ffff */
.L_x_63:
[----:B-1----:R1:W2:Y:S02]  /*8ef0*/  SYNCS.PHASECHK.TRANS64.TRYWAIT P1, [R2+URZ+0x140], R5 ;  /* 0x00014005020075a7 */ /* 0x0022a400080211ff */
[----:B--2---:R-:W-:Y:S05]  /*8f00*/  @!P1 NANOSLEEP.SYNCS 0x989680 ;  /* 0x009896800000995d */ /* 0x004fea0003900000 */
[----:B------:R-:W2:Y:S02]  /*8f10*/  @!P1 SYNCS.PHASECHK.TRANS64 P1, [R2+URZ+0x140], R5 ;  /* 0x00014005020095a7 */ /* 0x000ea400080210ff */
[----:B--2---:R-:W-:Y:S05]  /*8f20*/  @!P1 BRA `(.L_x_63) ;  /* 0xfffffffc00f09947 */ /* 0x004fea000383ffff */
[----:B------:R-:W-:Y:S05]  /*8f30*/  BRA `(.L_x_183) ;  /* 0xffffffa400e47947 */ /* 0x000fea000383ffff */
.L_x_66:
[----:B------:R-:W-:-:S07]  /*8f40*/  MOV R0, UR4 ;  /* 0x0000000400007c02 */ /* 0x000fce0008000f00 */
.L_x_184:
[----:B-1----:R1:W2:Y:S02]  /*8f50*/  SYNCS.PHASECHK.TRANS64.TRYWAIT P0, [R0+URZ+0x150], R3 ;  /* 0x00015003000075a7 */ /* 0x0022a400080011ff */
[----:B--2---:R-:W-:Y:S05]  /*8f60*/  @!P0 NANOSLEEP.SYNCS 0x989680 ;  /* 0x009896800000895d */ /* 0x004fea0003900000 */
[----:B------:R-:W2:Y:S02]  /*8f70*/  @!P0 SYNCS.PHASECHK.TRANS64 P0, [R0+URZ+0x150], R3 ;  /* 0x00015003000085a7 */ /* 0x000ea400080010ff */
[----:B--2---:R-:W-:Y:S05]  /*8f80*/  @!P0 BRA `(.L_x_184) ;  /* 0xfffffffc00f08947 */ /* 0x004fea000383ffff */
[----:B------:R-:W-:Y:S05]  /*8f90*/  BRA `(.L_x_65) ;  /* 0xffffffa800387947 */ /* 0x000fea000383ffff */
.L_x_75:
[----:B-1----:R-:W-:-:S04]  /*8fa0*/  MOV R0, UR5 ;  /* 0x0000000500007c02 */ /* 0x002fc80008000f00 */
[----:B------:R1:W2:Y:S03]  /*8fb0*/  SYNCS.PHASECHK.TRANS64.TRYWAIT P0, [R0+URZ+0x8], R7 ;  /* 0x00000807000075a7 */ /* 0x0002a600080011ff */
[----:B--2---:R-:W-:Y:S05]  /*8fc0*/  @!P0 NANOSLEEP.SYNCS 0x989680 ;  /* 0x009896800000895d */ /* 0x004fea0003900000 */
[----:B------:R-:W2:Y:S02]  /*8fd0*/  @!P0 SYNCS.PHASECHK.TRANS64 P0, [R0+URZ+0x8], R7 ;  /* 0x00000807000085a7 */ /* 0x000ea400080010ff */
[----:B--2---:R-:W-:Y:S05]  /*8fe0*/  @!P0 BRA `(.L_x_75) ;  /* 0xfffffffc00ec8947 */ /* 0x004fea000383ffff */
[----:B------:R-:W-:Y:S05]  /*8ff0*/  BRA `(.L_x_74) ;  /* 0xffffffa800f07947 */ /* 0x000fea000383ffff */
.L_x_77:
[----:B------:R-:W-:Y:S01]  /*9000*/  BSSY B0, `(.L_x_185) ;  /* 0x0000006000007945 */ /* 0x000fe20003800000 */
[----:B------:R-:W-:-:S07]  /*9010*/  MOV R15, 0xffffffff ;  /* 0xffffffff000f7802 */ /* 0x000fce0000000f00 */
[----:B-1---5:R-:W-:Y:S05]  /*9020*/  WARPSYNC.COLLECTIVE R15, `(.L_x_186) ;  /* 0x000000000f0c7348 */ /* 0x022fea0003c00000 */
[----:B------:R-:W-:Y:S02]  /*9030*/  ELECT P6, UR79, PT ;  /* 0x00000000004f782f */ /* 0x000fe400038c0000 */
[----:B------:R-:W-:Y:S01]  /*9040*/  MOV R14, UR79 ;  /* 0x0000004f000e7c02 */ /* 0x000fe20008000f00 */
[----:B-1---5:R-:W-:Y:S10]  /*9050*/  ENDCOLLECTIVE ;  /* 0x000000000000791b */ /* 0x022ff40003800000 */
.L_x_186:
[----:B------:R-:W-:Y:S05]  /*9060*/  BSYNC B0 ;  /* 0x0000000000007941 */ /* 0x000fea0003800000 */
.L_x_185:
[----:B------:R-:W-:Y:S01]  /*9070*/  PLOP3.LUT P0, PT, P6, PT, PT, 0x80, 0x8 ;  /* 0x000000000008781c */ /* 0x000fe2000370f070 */
[----:B------:R-:W-:-:S12]  /*9080*/  BRA `(.L_x_187) ;  /* 0xffffffac001c7947 */ /* 0x000fd8000383ffff */
.L_x_79:
[----:B-1----:R-:W-:-:S04]  /*9090*/  MOV R0, UR5 ;  /* 0x0000000500007c02 */ /* 0x002fc80008000f00 */
[----:B------:R1:W2:Y:S03]  /*90a0*/  SYNCS.PHASECHK.TRANS64.TRYWAIT P0, [R0+URZ+0x8], R5 ;  /* 0x00000805000075a7 */ /* 0x0002a600080011ff */
[----:B--2---:R-:W-:Y:S05]  /*90b0*/  @!P0 NANOSLEEP.SYNCS 0x989680 ;  /* 0x009896800000895d */ /* 0x004fea0003900000 */
[----:B------:R-:W2:Y:S02]  /*90c0*/  @!P0 SYNCS.PHASECHK.TRANS64 P0, [R0+URZ+0x8], R5 ;  /* 0x00000805000085a7 */ /* 0x000ea400080010ff */
[----:B--2---:R-:W-:Y:S05]  /*90d0*/  @!P0 BRA `(.L_x_79) ;  /* 0xfffffffc00ec8947 */ /* 0x004fea000383ffff */
[----:B------:R-:W-:Y:S05]  /*90e0*/  BRA `(.L_x_78) ;  /* 0xffffffac00207947 */ /* 0x000fea000383ffff */
.L_x_80:
[----:B-1----:R1:W2:Y:S02]  /*90f0*/  SYNCS.PHASECHK.TRANS64.TRYWAIT P0, [R0+URZ+0x140], R5 ;  /* 0x00014005000075a7 */ /* 0x0022a400080011ff */
[----:B--2---:R-:W-:Y:S05]  /*9100*/  @!P0 NANOSLEEP.SYNCS 0x989680 ;  /* 0x009896800000895d */ /* 0x004fea0003900000 */
[----:B------:R-:W2:Y:S02]  /*9110*/  @!P0 SYNCS.PHASECHK.TRANS64 P0, [R0+URZ+0x140], R5 ;  /* 0x00014005000085a7 */ /* 0x000ea400080010ff */
[----:B--2---:R-:W-:Y:S05]  /*9120*/  @!P0 BRA `(.L_x_80) ;  /* 0xfffffffc00f08947 */ /* 0x004fea000383ffff */
[----:B------:R-:W-:Y:S05]  /*9130*/  BRA `(.L_x_188) ;  /* 0xffffffb0000c7947 */ /* 0x000fea000383ffff */
.L_x_82:
[----:B------:R-:W-:-:S07]  /*9140*/  MOV R0, UR31 ;  /* 0x0000001f00007c02 */ /* 0x000fce0008000f00 */
.L_x_189:
[----:B-1----:R1:W2:Y:S02]  /*9150*/  SYNCS.PHASECHK.TRANS64.TRYWAIT P0, [R0+URZ+0x180], R5 ;  /* 0x00018005000075a7 */ /* 0x0022a400080011ff */
[----:B--2---:R-:W-:Y:S05]  /*9160*/  @!P0 NANOSLEEP.SYNCS 0x989680 ;  /* 0x009896800000895d */ /* 0x004fea0003900000 */
[----:B------:R-:W2:Y:S02]  /*9170*/  @!P0 SYNCS.PHASECHK.TRANS64 P0, [R0+URZ+0x180], R5 ;  /* 0x00018005000085a7 */ /* 0x000ea400080010ff */
[----:B--2---:R-:W-:Y:S05]  /*9180*/  @!P0 BRA `(.L_x_189) ;  /* 0xfffffffc00f08947 */ /* 0x004fea000383ffff */
[----:B------:R-:W-:Y:S05]  /*9190*/  BRA `(.L_x_190) ;  /* 0xffffffb000587947 */ /* 0x000fea000383ffff */
.L_x_85:
[----:B------:R-:W-:Y:S07]  /*91a0*/  MOV R0, UR5 ;  /* 0x0000000500007c02 */ /* 0x000fee0008000f00 */
.L_x_191:
[----:B-1----:R1:W2:Y:S02]  /*91b0*/  SYNCS.PHASECHK.TRANS64.TRYWAIT P0, [R0+URZ], R5 ;  /* 0x00000005000075a7 */ /* 0x0022a400080011ff */
[----:B--2---:R-:W-:Y:S05]  /*91c0*/  @!P0 NANOSLEEP.SYNCS 0x989680 ;  /* 0x009896800000895d */ /* 0x004fea0003900000 */
[----:B------:R-:W2:Y:S02]  /*91d0*/  @!P0 SYNCS.PHASECHK.TRANS64 P0, [R0+URZ], R5 ;  /* 0x00000005000085a7 */ /* 0x000ea400080010ff */
[----:B--2---:R-:W-:Y:S05]  /*91e0*/  @!P0 BRA `(.L_x_191) ;  /* 0xfffffffc00f08947 */ /* 0x004fea000383ffff */
[----:B------:R-:W-:Y:S05]  /*91f0*/  BRA `(.L_x_84) ;  /* 0xffffffb0006c7947 */ /* 0x000fea000383ffff */
.L_x_89:
[----:B-1----:R-:W-:-:S07]  /*9200*/  MOV R0, UR4 ;  /* 0x0000000400007c02 */ /* 0x002fce0008000f00 */
.L_x_192:
[----:B-1----:R1:W2:Y:S02]  /*9210*/  SYNCS.PHASECHK.TRANS64.TRYWAIT P0, [R0+URZ], R3 ;  /* 0x00000003000075a7 */ /* 0x0022a400080011ff */
[----:B--2---:R-:W-:Y:S05]  /*9220*/  @!P0 NANOSLEEP.SYNCS 0x989680 ;  /* 0x009896800000895d */ /* 0x004fea0003900000 */
[----:B------:R-:W2:Y:S02]  /*9230*/  @!P0 SYNCS.PHASECHK.TRANS64 P0, [R0+URZ], R3 ;  /* 0x00000003000085a7 */ /* 0x000ea400080010ff */
[----:B--2---:R-:W-:Y:S05]  /*9240*/  @!P0 BRA `(.L_x_192) ;  /* 0xfffffffc00f08947 */ /* 0x004fea000383ffff */
[----:B------:R-:W-:Y:S05]  /*9250*/  BRA `(.L_x_193) ;  /* 0xffffffb400607947 */ /* 0x000fea000383ffff */
.L_x_90:
[----:B------:R-:W-:-:S07]  /*9260*/  MOV R0, UR5 ;  /* 0x0000000500007c02 */ /* 0x000fce0008000f00 */
.L_x_194:
[----:B-1----:R1:W2:Y:S02]  /*9270*/  SYNCS.PHASECHK.TRANS64.TRYWAIT P0, [R0+URZ], R3 ;  /* 0x00000003000075a7 */ /* 0x0022a400080011ff */
[----:B--2---:R-:W-:Y:S05]  /*9280*/  @!P0 NANOSLEEP.SYNCS 0x989680 ;  /* 0x009896800000895d */ /* 0x004fea0003900000 */
[----:B------:R-:W2:Y:S02]  /*9290*/  @!P0 SYNCS.PHASECHK.TRANS64 P0, [R0+URZ], R3 ;  /* 0x00000003000085a7 */ /* 0x000ea400080010ff */
[----:B--2---:R-:W-:Y:S05]  /*92a0*/  @!P0 BRA `(.L_x_194) ;  /* 0xfffffffc00f08947 */ /* 0x004fea000383ffff */
[----:B------:R-:W-:Y:S05]  /*92b0*/  BRA `(.L_x_195) ;  /* 0xffffffb4006c7947 */ /* 0x000fea000383ffff */
.L_x_91:
[----:B------:R-:W-:-:S07]  /*92c0*/  MOV R0, UR5 ;  /* 0x0000000500007c02 */ /* 0x000fce0008000f00 */
.L_x_196:
[----:B-1----:R1:W2:Y:S02]  /*92d0*/  SYNCS.PHASECHK.TRANS64.TRYWAIT P0, [R0+URZ], R3 ;  /* 0x00000003000075a7 */ /* 0x0022a400080011ff */
[----:B--2---:R-:W-:Y:S05]  /*92e0*/  @!P0 NANOSLEEP.SYNCS 0x989680 ;  /* 0x009896800000895d */ /* 0x004fea0003900000 */
[----:B------:R-:W2:Y:S02]  /*92f0*/  @!P0 SYNCS.PHASECHK.TRANS64 P0, [R0+URZ], R3 ;  /* 0x00000003000085a7 */ /* 0x000ea400080010ff */
[----:B--2---:R-:W-:Y:S05]  /*9300*/  @!P0 BRA `(.L_x_196) ;  /* 0xfffffffc00f08947 */ /* 0x004fea000383ffff */
[----:B------:R-:W-:Y:S05]  /*9310*/  BRA `(.L_x_197) ;  /* 0xffffffb400787947 */ /* 0x000fea000383ffff */
.L_x_94:
[----:B------:R-:W-:-:S07]  /*9320*/  MOV R0, UR26 ;  /* 0x0000001a00007c02 */ /* 0x000fce0008000f00 */
.L_x_198:
[----:B-1----:R1:W2:Y:S02]  /*9330*/  SYNCS.PHASECHK.TRANS64.TRYWAIT P1, [R0+URZ+0x1c0], R3 ;  /* 0x0001c003000075a7 */ /* 0x0022a400080211ff */
[----:B--2---:R-:W-:Y:S05]  /*9340*/  @!P1 NANOSLEEP.SYNCS 0x989680 ;  /* 0x009896800000995d */ /* 0x004fea0003900000 */
[----:B------:R-:W2:Y:S02]  /*9350*/  @!P1 SYNCS.PHASECHK.TRANS64 P1, [R0+URZ+0x1c0], R3 ;  /* 0x0001c003000095a7 */ /* 0x000ea400080210ff */
[----:B--2---:R-:W-:Y:S05]  /*9360*/  @!P1 BRA `(.L_x_198) ;  /* 0xfffffffc00f09947 */ /* 0x004fea000383ffff */
[----:B------:R-:W-:Y:S05]  /*9370*/  BRA `(.L_x_199) ;  /* 0xffffffb400c47947 */ /* 0x000fea000383ffff */
.L_x_99:
[----:B--2---:R2:W4:Y:S02]  /*9380*/  SYNCS.PHASECHK.TRANS64.TRYWAIT P0, [R12+URZ+0x140], R9 ;  /* 0x000140090c0075a7 */ /* 0x00452400080011ff */
[----:B----4-:R-:W-:Y:S05]  /*9390*/  @!P0 NANOSLEEP.SYNCS 0x989680 ;  /* 0x009896800000895d */ /* 0x010fea0003900000 */
[----:B------:R-:W4:Y:S02]  /*93a0*/  @!P0 SYNCS.PHASECHK.TRANS64 P0, [R12+URZ+0x140], R9 ;  /* 0x000140090c0085a7 */ /* 0x000f2400080010ff */
[----:B----4-:R-:W-:Y:S05]  /*93b0*/  @!P0 BRA `(.L_x_99) ;  /* 0xfffffffc00f08947 */ /* 0x010fea000383ffff */
[----:B------:R-:W-:Y:S05]  /*93c0*/  BRA `(.L_x_200) ;  /* 0xffffffb800e07947 */ /* 0x000fea000383ffff */
.L_x_102:
[----:B------:R-:W-:Y:S07]  /*93d0*/  MOV R0, UR29 ;  /* 0x0000001d00007c02 */ /* 0x000fee0008000f00 */
.L_x_201:
[----:B--2---:R2:W3:Y:S02]  /*93e0*/  SYNCS.PHASECHK.TRANS64.TRYWAIT P2, [R0+URZ+0x138], R9 ;  /* 0x00013809000075a7 */ /* 0x0044e400080411ff */
[----:B---3--:R-:W-:Y:S05]  /*93f0*/  @!P2 NANOSLEEP.SYNCS 0x989680 ;  /* 0x009896800000a95d */ /* 0x008fea0003900000 */
[----:B------:R-:W3:Y:S02]  /*9400*/  @!P2 SYNCS.PHASECHK.TRANS64 P2, [R0+URZ+0x138], R9 ;  /* 0x000138090000a5a7 */ /* 0x000ee400080410ff */
[----:B---3--:R-:W-:Y:S05]  /*9410*/  @!P2 BRA `(.L_x_201) ;  /* 0xfffffffc00f0a947 */ /* 0x008fea000383ffff */
[----:B------:R-:W-:Y:S05]  /*9420*/  BRA `(.L_x_101) ;  /* 0xffffffc000447947 */ /* 0x000fea000383ffff */
.L_x_105:
[----:B------:R-:W-:Y:S07]  /*9430*/  MOV R0, UR4 ;  /* 0x0000000400007c02 */ /* 0x000fee0008000f00 */
.L_x_202:
[----:B--2---:R2:W3:Y:S02]  /*9440*/  SYNCS.PHASECHK.TRANS64.TRYWAIT P0, [R0+URZ+0x118], R9 ;  /* 0x00011809000075a7 */ /* 0x0044e400080011ff */
[----:B---3--:R-:W-:Y:S05]  /*9450*/  @!P0 NANOSLEEP.SYNCS 0x989680 ;  /* 0x009896800000895d */ /* 0x008fea0003900000 */
[----:B------:R-:W3:Y:S02]  /*9460*/  @!P0 SYNCS.PHASECHK.TRANS64 P0, [R0+URZ+0x118], R9 ;  /* 0x00011809000085a7 */ /* 0x000ee400080010ff */
[----:B---3--:R-:W-:Y:S05]  /*9470*/  @!P0 BRA `(.L_x_202) ;  /* 0xfffffffc00f08947 */ /* 0x008fea000383ffff */
[----:B------:R-:W-:Y:S05]  /*9480*/  BRA `(.L_x_203) ;  /* 0xffffffc000a47947 */ /* 0x000fea000383ffff */
.L_x_106:
[----:B------:R-:W-:Y:S07]  /*9490*/  MOV R9, UR5 ;  /* 0x0000000500097c02 */ /* 0x000fee0008000f00 */
.L_x_204:
[----:B--2---:R2:W3:Y:S02]  /*94a0*/  SYNCS.PHASECHK.TRANS64.TRYWAIT P0, [R9+URZ+0x118], R6 ;  /* 0x00011806090075a7 */ /* 0x0044e400080011ff */
[----:B---3--:R-:W-:Y:S05]  /*94b0*/  @!P0 NANOSLEEP.SYNCS 0x989680 ;  /* 0x009896800000895d */ /* 0x008fea0003900000 */
[----:B------:R-:W3:Y:S02]  /*94c0*/  @!P0 SYNCS.PHASECHK.TRANS64 P0, [R9+URZ+0x118], R6 ;  /* 0x00011806090085a7 */ /* 0x000ee400080010ff */
[----:B---3--:R-:W-:Y:S05]  /*94d0*/  @!P0 BRA `(.L_x_204) ;  /* 0xfffffffc00f08947 */ /* 0x008fea000383ffff */
[----:B------:R-:W-:Y:S05]  /*94e0*/  BRA `(.L_x_205) ;  /* 0xffffffc400207947 */ /* 0x000fea000383ffff */
.L_x_108:
[----:B------:R-:W-:-:S07]  /*94f0*/  MOV R0, UR4 ;  /* 0x0000000400007c02 */ /* 0x000fce0008000f00 */
.L_x_206:
[----:B--2---:R2:W3:Y:S02]  /*9500*/  SYNCS.PHASECHK.TRANS64.TRYWAIT P0, [R0+URZ], R3 ;  /* 0x00000003000075a7 */ /* 0x0044e400080011ff */
[----:B---3--:R-:W-:Y:S05]  /*9510*/  @!P0 NANOSLEEP.SYNCS 0x989680 ;  /* 0x009896800000895d */ /* 0x008fea0003900000 */
[----:B------:R-:W3:Y:S02]  /*9520*/  @!P0 SYNCS.PHASECHK.TRANS64 P0, [R0+URZ], R3 ;  /* 0x00000003000085a7 */ /* 0x000ee400080010ff */
[----:B---3--:R-:W-:Y:S05]  /*9530*/  @!P0 BRA `(.L_x_206) ;  /* 0xfffffffc00f08947 */ /* 0x008fea000383ffff */
[----:B------:R-:W-:Y:S05]  /*9540*/  BRA `(.L_x_207) ;  /* 0xffffffc400d07947 */ /* 0x000fea000383ffff */
.L_x_109:
[----:B------:R-:W-:-:S07]  /*9550*/  MOV R0, UR5 ;  /* 0x0000000500007c02 */ /* 0x000fce0008000f00 */
.L_x_208:
[----:B--2---:R2:W3:Y:S02]  /*9560*/  SYNCS.PHASECHK.TRANS64.TRYWAIT P0, [R0+URZ], R3 ;  /* 0x00000003000075a7 */ /* 0x0044e400080011ff */
[----:B---3--:R-:W-:Y:S05]  /*9570*/  @!P0 NANOSLEEP.SYNCS 0x989680 ;  /* 0x009896800000895d */ /* 0x008fea0003900000 */
[----:B------:R-:W3:Y:S02]  /*9580*/  @!P0 SYNCS.PHASECHK.TRANS64 P0, [R0+URZ], R3 ;  /* 0x00000003000085a7 */ /* 0x000ee400080010ff */
[----:B---3--:R-:W-:Y:S05]  /*9590*/  @!P0 BRA `(.L_x_208) ;  /* 0xfffffffc00f08947 */ /* 0x008fea000383ffff */
[----:B------:R-:W-:Y:S05]  /*95a0*/  BRA `(.L_x_209) ;  /* 0xffffffc400dc7947 */ /* 0x000fea000383ffff */
.L_x_111:
[----:B-1----:R1:W2:Y:S02]  /*95b0*/  SYNCS.PHASECHK.TRANS64.TRYWAIT P0, [R3+URZ+0x140], R0 ;  /* 0x00014000030075a7 */ /* 0x0022a400080011ff */
[----:B--2---:R-:W-:Y:S05]  /*95c0*/  @!P0 NANOSLEEP.SYNCS 0x989680 ;  /* 0x009896800000895d */ /* 0x004fea0003900000 */
[----:B------:R-:W2:Y:S02]  /*95d0*/  @!P0 SYNCS.PHASECHK.TRANS64 P0, [R3+URZ+0x140], R0 ;  /* 0x00014000030085a7 */ /* 0x000ea400080010ff */
[----:B--2---:R-:W-:Y:S05]  /*95e0*/  @!P0 BRA `(.L_x_111) ;  /* 0xfffffffc00f08947 */ /* 0x004fea000383ffff */
[----:B------:R-:W-:Y:S05]  /*95f0*/  BRA `(.L_x_210) ;  /* 0xffffffc800d87947 */ /* 0x000fea000383ffff */
.L_x_121:
[----:B-1----:R1:W2:Y:S02]  /*9600*/  SYNCS.PHASECHK.TRANS64.TRYWAIT P1, [R0+URZ+0x100], R5 ;  /* 0x00010005000075a7 */ /* 0x0022a400080211ff */
[----:B--2---:R-:W-:Y:S05]  /*9610*/  @!P1 NANOSLEEP.SYNCS 0x989680 ;  /* 0x009896800000995d */ /* 0x004fea0003900000 */
[----:B------:R-:W2:Y:S02]  /*9620*/  @!P1 SYNCS.PHASECHK.TRANS64 P1, [R0+URZ+0x100], R5 ;  /* 0x00010005000095a7 */ /* 0x000ea400080210ff */
[----:B--2---:R-:W-:Y:S05]  /*9630*/  @!P1 BRA `(.L_x_121) ;  /* 0xfffffffc00f09947 */ /* 0x004fea000383ffff */
[----:B------:R-:W-:Y:S05]  /*9640*/  BRA `(.L_x_120) ;  /* 0xffffffd800707947 */ /* 0x000fea000383ffff */
.L_x_123:
[----:B-1----:R1:W4:Y:S02]  /*9650*/  SYNCS.PHASECHK.TRANS64.TRYWAIT P0, [R72+URZ+0x160], R3 ;  /* 0x00016003480075a7 */ /* 0x00232400080011ff */
[----:B----4-:R-:W-:Y:S05]  /*9660*/  @!P0 NANOSLEEP.SYNCS 0x989680 ;  /* 0x009896800000895d */ /* 0x010fea0003900000 */
[----:B------:R-:W4:Y:S02]  /*9670*/  @!P0 SYNCS.PHASECHK.TRANS64 P0, [R72+URZ+0x160], R3 ;  /* 0x00016003480085a7 */ /* 0x000f2400080010ff */
[----:B----4-:R-:W-:Y:S05]  /*9680*/  @!P0 BRA `(.L_x_123) ;  /* 0xfffffffc00f08947 */ /* 0x010fea000383ffff */
[----:B------:R-:W-:Y:S05]  /*9690*/  BRA `(.L_x_122) ;  /* 0xffffffd800a87947 */ /* 0x000fea000383ffff */
.L_x_134:
[----:B-1----:R1:W3:Y:S02]  /*96a0*/  SYNCS.PHASECHK.TRANS64.TRYWAIT P0, [R3+URZ+0x100], R4 ;  /* 0x00010004030075a7 */ /* 0x0022e400080011ff */
[----:B---3--:R-:W-:Y:S05]  /*96b0*/  @!P0 NANOSLEEP.SYNCS 0x989680 ;  /* 0x009896800000895d */ /* 0x008fea0003900000 */
[----:B------:R-:W3:Y:S02]  /*96c0*/  @!P0 SYNCS.PHASECHK.TRANS64 P0, [R3+URZ+0x100], R4 ;  /* 0x00010004030085a7 */ /* 0x000ee400080010ff */
[----:B---3--:R-:W-:Y:S05]  /*96d0*/  @!P0 BRA `(.L_x_134) ;  /* 0xfffffffc00f08947 */ /* 0x008fea000383ffff */
[----:B------:R-:W-:Y:S05]  /*96e0*/  BRA `(.L_x_133) ;  /* 0xffffffe000ec7947 */ /* 0x000fea000383ffff */
        .weak           $__internal_0_$__cuda_sm10x_tcgen05_guardrail_trap_col_being_dealloced_not_returned_by_alloc
        .type           $__internal_0_$__cuda_sm10x_tcgen05_guardrail_trap_col_being_dealloced_not_returned_by_alloc,@function
        .size           $__internal_0_$__cuda_sm10x_tcgen05_guardrail_trap_col_being_dealloced_not_returned_by_alloc,($__internal_1_$__cuda_sm10x_tcgen05_guardrail_trap_phase_invalid_during_alloc - $__internal_0_$__cuda_sm10x_tcgen05_guardrail_trap_col_being_dealloced_not_returned_by_alloc)
$__internal_0_$__cuda_sm10x_tcgen05_guardrail_trap_col_being_dealloced_not_returned_by_alloc:
[----:B------:R-:W-:Y:S05]  /*96f0*/  BPT.TRAP 0x1 ;  /* 0x000000040000795c */ /* 0x000fea0000300000 */
[----:B------:R-:W-:-:S04]  /*9700*/  HFMA2 R3, -RZ, RZ, 0, 0 ;  /* 0x00000000ff037431 */ /* 0x000fc800000001ff */
[----:B------:R-:W-:Y:S05]  /*9710*/  RET.REL.NODEC R2 `(_ZN7cutlass13device_kernelINS_4gemm6kernel13GemmUniversalIN4cute5tupleIJiiiiEEENS1_10collective13CollectiveMmaINS1_35MainloopSm100TmaUmmaWarpSpecializedILi16ELi2ELi4ENS5_IJNS4_1CILi2EEESB_NSA_ILi1EEEEEEEENS5_IJNSA_ILi128EEENSA_ILi64EEENSA_ILi32EEEEEENS_10tfloat32_tENS5_IJlSC_lEEESJ_SK_NS4_8TiledMMAINS4_8MMA_AtomIJNS4_23SM100_MMA_TF32_2x1SM_SSISJ_SJ_fLi128ELi64ELNS4_4UMMA5MajorE0ELSP_0ELNSO_7ScaleInE0ELSQ_0EEEEEENS4_6LayoutINS5_IJSC_SC_SC_EEENS5_IJNSA_ILi0EEESV_SV_EEEEENS5_IJNS4_10UnderscoreESY_SY_EEEEENS4_28SM100_TMA_2SM_LOAD_MULTICASTENS4_14ComposedLayoutINS4_7SwizzleILi3ELi4ELi3EEENS4_18smem_ptr_flag_bitsILi32EEENST_INS5_IJNSA_ILi8EEESH_EEENS5_IJSH_SC_EEEEEEEvNS4_8identityENS4_18SM100_TMA_2SM_LOADES1B_vS1C_EENS_8epilogue10collective18CollectiveEpilogueINS1F_23Sm100TmaWarpSpecializedILi3ELi2ELi16ELb1ELb0EEEJNS5_IJSG_SG_SH_EEENS5_IJNST_ISG_SC_EENST_INS5_IJNSA_ILi16EEESB_EEENS5_IJSC_SH_EEEEEEEESJ_SK_SJ_SK_NS1F_6fusion15FusionCallbacksIS1J_NS1R_17LinearCombinationISJ_fSJ_fLNS_15FloatRoundStyleE2EEES1K_S1Q_JEEENS4_5SM1004TMEM4LOAD26SM100_TMEM_LOAD_32dp32b16xENS4_13SM90_TMA_LOADENS12_INS13_ILi2ELi4ELi3EEES16_NST_INS5_IJS17_S1M_EEENS5_IJS1M_SC_EEEEEEENS4_39AutoVectorizingCopyWithAssumedAlignmentILi128EEENS4_14SM90_TMA_STOREES26_S28_S28_EEEvvEEEEvNT_6ParamsE) ;  /* 0xffffff6802387950 */ /* 0x000fea0003c3ffff */
        .weak           $__internal_1_$__cuda_sm10x_tcgen05_guardrail_trap_phase_invalid_during_alloc
        .type           $__internal_1_$__cuda_sm10x_tcgen05_guardrail_trap_phase_invalid_during_alloc,@function
        .size           $__internal_1_$__cuda_sm10x_tcgen05_guardrail_trap_phase_invalid_during_alloc,($__internal_2_$__cuda_sm10x_tcgen05_guardrail_trap_unallocated_columns_being_dealloced - $__internal_1_$__cuda_sm10x_tcgen05_guardrail_trap_phase_invalid_during_alloc)
$__internal_1_$__cuda_sm10x_tcgen05_guardrail_trap_phase_invalid_during_alloc:
[----:B------:R-:W-:Y:S05]  /*9720*/  BPT.TRAP 0x1 ;  /* 0x000000040000795c */ /* 0x000fea0000300000 */
[----:B------:R-:W-:-:S04]  /*9730*/  MOV R5, 0x0 ;  /* 0x0000000000057802 */ /* 0x000fc80000000f00 */
[----:B------:R-:W-:Y:S05]  /*9740*/  RET.REL.NODEC R4 `(_ZN7cutlass13device_kernelINS_4gemm6kernel13GemmUniversalIN4cute5tupleIJiiiiEEENS1_10collective13CollectiveMmaINS1_35MainloopSm100TmaUmmaWarpSpecializedILi16ELi2ELi4ENS5_IJNS4_1CILi2EEESB_NSA_ILi1EEEEEEEENS5_IJNSA_ILi128EEENSA_ILi64EEENSA_ILi32EEEEEENS_10tfloat32_tENS5_IJlSC_lEEESJ_SK_NS4_8TiledMMAINS4_8MMA_AtomIJNS4_23SM100_MMA_TF32_2x1SM_SSISJ_SJ_fLi128ELi64ELNS4_4UMMA5MajorE0ELSP_0ELNSO_7ScaleInE0ELSQ_0EEEEEENS4_6LayoutINS5_IJSC_SC_SC_EEENS5_IJNSA_ILi0EEESV_SV_EEEEENS5_IJNS4_10UnderscoreESY_SY_EEEEENS4_28SM100_TMA_2SM_LOAD_MULTICASTENS4_14ComposedLayoutINS4_7SwizzleILi3ELi4ELi3EEENS4_18smem_ptr_flag_bitsILi32EEENST_INS5_IJNSA_ILi8EEESH_EEENS5_IJSH_SC_EEEEEEEvNS4_8identityENS4_18SM100_TMA_2SM_LOADES1B_vS1C_EENS_8epilogue10collective18CollectiveEpilogueINS1F_23Sm100TmaWarpSpecializedILi3ELi2ELi16ELb1ELb0EEEJNS5_IJSG_SG_SH_EEENS5_IJNST_ISG_SC_EENST_INS5_IJNSA_ILi16EEESB_EEENS5_IJSC_SH_EEEEEEEESJ_SK_SJ_SK_NS1F_6fusion15FusionCallbacksIS1J_NS1R_17LinearCombinationISJ_fSJ_fLNS_15FloatRoundStyleE2EEES1K_S1Q_JEEENS4_5SM1004TMEM4LOAD26SM100_TMEM_LOAD_32dp32b16xENS4_13SM90_TMA_LOADENS12_INS13_ILi2ELi4ELi3EEES16_NST_INS5_IJS17_S1M_EEENS5_IJS1M_SC_EEEEEEENS4_39AutoVectorizingCopyWithAssumedAlignmentILi128EEENS4_14SM90_TMA_STOREES26_S28_S28_EEEvvEEEEvNT_6ParamsE) ;  /* 0xffffff68042c7950 */ /* 0x000fea0003c3ffff */
        .weak           $__internal_2_$__cuda_sm10x_tcgen05_guardrail_trap_unallocated_columns_being_dealloced
        .type           $__internal_2_$__cuda_sm10x_tcgen05_guardrail_trap_unallocated_columns_being_dealloced,@function
        .size           $__internal_2_$__cuda_sm10x_tcgen05_guardrail_trap_unallocated_columns_being_dealloced,(.L_x_212 - $__internal_2_$__cuda_sm10x_tcgen05_guardrail_trap_unallocated_columns_being_dealloced)
$__internal_2_$__cuda_sm10x_tcgen05_guardrail_trap_unallocated_columns_being_dealloced:
[----:B------:R-:W-:Y:S05]  /*9750*/  BPT.TRAP 0x1 ;  /* 0x000000040000795c */ /* 0x000fea0000300000 */
[----:B------:R-:W-:-:S04]  /*9760*/  HFMA2 R3, -RZ, RZ, 0, 0 ;  /* 0x00000000ff037431 */ /* 0x000fc800000001ff */
[----:B------:R-:W-:Y:S05]  /*9770*/  RET.REL.NODEC R2 `(_ZN7cutlass13device_kernelINS_4gemm6kernel13GemmUniversalIN4cute5tupleIJiiiiEEENS1_10collective13CollectiveMmaINS1_35MainloopSm100TmaUmmaWarpSpecializedILi16ELi2ELi4ENS5_IJNS4_1CILi2EEESB_NSA_ILi1EEEEEEEENS5_IJNSA_ILi128EEENSA_ILi64EEENSA_ILi32EEEEEENS_10tfloat32_tENS5_IJlSC_lEEESJ_SK_NS4_8TiledMMAINS4_8MMA_AtomIJNS4_23SM100_MMA_TF32_2x1SM_SSISJ_SJ_fLi128ELi64ELNS4_4UMMA5MajorE0ELSP_0ELNSO_7ScaleInE0ELSQ_0EEEEEENS4_6LayoutINS5_IJSC_SC_SC_EEENS5_IJNSA_ILi0EEESV_SV_EEEEENS5_IJNS4_10UnderscoreESY_SY_EEEEENS4_28SM100_TMA_2SM_LOAD_MULTICASTENS4_14ComposedLayoutINS4_7SwizzleILi3ELi4ELi3EEENS4_18smem_ptr_flag_bitsILi32EEENST_INS5_IJNSA_ILi8EEESH_EEENS5_IJSH_SC_EEEEEEEvNS4_8identityENS4_18SM100_TMA_2SM_LOADES1B_vS1C_EENS_8epilogue10collective18CollectiveEpilogueINS1F_23Sm100TmaWarpSpecializedILi3ELi2ELi16ELb1ELb0EEEJNS5_IJSG_SG_SH_EEENS5_IJNST_ISG_SC_EENST_INS5_IJNSA_ILi16EEESB_EEENS5_IJSC_SH_EEEEEEEESJ_SK_SJ_SK_NS1F_6fusion15FusionCallbacksIS1J_NS1R_17LinearCombinationISJ_fSJ_fLNS_15FloatRoundStyleE2EEES1K_S1Q_JEEENS4_5SM1004TMEM4LOAD26SM100_TMEM_LOAD_32dp32b16xENS4_13SM90_TMA_LOADENS12_INS13_ILi2ELi4ELi3EEES16_NST_INS5_IJS17_S1M_EEENS5_IJS1M_SC_EEEEEEENS4_39AutoVectorizingCopyWithAssumedAlignmentILi128EEENS4_14SM90_TMA_STOREES26_S28_S28_EEEvvEEEEvNT_6ParamsE) ;  /* 0xffffff6802207950 */ /* 0x000fea0003c3ffff */
.L_x_211:
[----:B------:R-:W-:-:S00]  /*9780*/  BRA `(.L_x_211) ;  /* 0xfffffffc00fc7947 */ /* 0x000fc0000383ffff */
[----:B------:R-:W-:-:S00]  /*9790*/  NOP ;  /* 0x0000000000007918 */ /* 0x000fc00000000000 */
        /* <DEDUP_REMOVED lines=14> */
.L_x_212:


//--------------------- .nv.global.init           --------------------------
	.section	.nv.global.init,"aw",@progbits
.nv.global.init:
	.type		$str$27,@object
	.size		$str$27,($str$28 - $str$27)
$str$27:
        /*0000*/ 	.byte	0x28, 0x61, 0x64, 0x64, 0x72, 0x65, 0x73, 0x73, 0x20, 0x26, 0x20, 0x6d, 0x61, 0x73, 0x6b, 0x29
        /*0010*/ 	.byte	0x20, 0x3d, 0x3d, 0x20, 0x30, 0x00
	.type		$str$28,@object
	.size		$str$28,($str$26 - $str$28)
$str$28:
        /*0016*/ 	.byte	0x2f, 0x74, 0x6d, 0x70, 0x2f, 0x63, 0x75, 0x74, 0x6c, 0x61, 0x73, 0x73, 0x5f, 0x73, 0x77, 0x65
        /*0026*/ 	.byte	0x65, 0x70, 0x5f, 0x73, 0x72, 0x63, 0x2f, 0x69, 0x6e, 0x63, 0x6c, 0x75, 0x64, 0x65, 0x2f, 0x63
        /*0036*/ 	.byte	0x75, 0x74, 0x65, 0x2f, 0x70, 0x6f, 0x69, 0x6e, 0x74, 0x65, 0x72, 0x5f, 0x66, 0x6c, 0x61, 0x67
        /*0046*/ 	.byte	0x67, 0x65, 0x64, 0x2e, 0x68, 0x70, 0x70, 0x00
	.type		$str$26,@object
	.size		$str$26,($str$25 - $str$26)
$str$26:
        /*004e*/ 	.byte	0x2f, 0x74, 0x6d, 0x70, 0x2f, 0x63, 0x75, 0x74, 0x6c, 0x61, 0x73, 0x73, 0x5f, 0x73, 0x77, 0x65
        /*005e*/ 	.byte	0x65, 0x70, 0x5f, 0x73, 0x72, 0x63, 0x2f, 0x69, 0x6e, 0x63, 0x6c, 0x75, 0x64, 0x65, 0x2f, 0x63
        /*006e*/ 	.byte	0x75, 0x74, 0x65, 0x2f, 0x61, 0x74, 0x6f, 0x6d, 0x2f, 0x63, 0x6f, 0x70, 0x79, 0x5f, 0x74, 0x72
        /*007e*/ 	.byte	0x61, 0x69, 0x74, 0x73, 0x5f, 0x73, 0x6d, 0x31, 0x30, 0x30, 0x2e, 0x68, 0x70, 0x70, 0x00
	.type		$str$25,@object
	.size		$str$25,(__unnamed_1 - $str$25)
$str$25:
        /*008d*/ 	.byte	0x28, 0x28, 0x75, 0x69, 0x6e, 0x74, 0x33, 0x32, 0x5f, 0x74, 0x28, 0x74, 0x68, 0x72, 0x65, 0x61
        /*009d*/ 	.byte	0x64, 0x49, 0x64, 0x78, 0x2e, 0x78, 0x29, 0x20, 0x2f, 0x20, 0x33, 0x32, 0x29, 0x20, 0x25, 0x20
        /*00ad*/ 	.byte	0x34, 0x29, 0x20, 0x3d, 0x3d, 0x20, 0x28, 0x28, 0x28, 0x74, 0x6d, 0x65, 0x6d, 0x5f, 0x61, 0x64
        /*00bd*/ 	.byte	0x64, 0x72, 0x20, 0x3e, 0x3e, 0x20, 0x31, 0x36, 0x29, 0x20, 0x2f, 0x20, 0x33, 0x32, 0x29, 0x20
        /*00cd*/ 	.byte	0x25, 0x20, 0x34, 0x29, 0x00
	.type		__unnamed_1,@object
	.size		__unnamed_1,(__unnamed_2 - __unnamed_1)
__unnamed_1:
        /*00d2*/ 	.byte	0x61, 0x75, 0x74, 0x6f, 0x20, 0x63, 0x75, 0x74, 0x65, 0x3a, 0x3a, 0x61, 0x73, 0x5f, 0x70, 0x6f
        /* <DEDUP_REMOVED lines=24> */
        /*0262*/ 	.byte	0x43, 0x3c, 0x32, 0x30, 0x34, 0x38, 0x3e, 0x3e, 0x3e, 0x3e, 0x5d, 0x00
	.type		__unnamed_2,@object
	.size		__unnamed_2,(.L_2 - __unnamed_2)
__unnamed_2:
        /* <DEDUP_REMOVED lines=42> */
        /*050e*/ 	.byte	0x3e, 0x5d, 0x00
.L_2:


//--------------------- .nv.shared._ZN7cutlass13device_kernelINS_4gemm6kernel13GemmUniversalIN4cute5tupleIJiiiiEEENS1_10collective13CollectiveMmaINS1_35MainloopSm100TmaUmmaWarpSpecializedILi16ELi2ELi4ENS5_IJNS4_1CILi2EEESB_NSA_ILi1EEEEEEEENS5_IJNSA_ILi128EEENSA_ILi64EEENSA_ILi32EEEEEENS_10tfloat32_tENS5_IJlSC_lEEESJ_SK_NS4_8TiledMMAINS4_8MMA_AtomIJNS4_23SM100_MMA_TF32_2x1SM_SSISJ_SJ_fLi128ELi64ELNS4_4UMMA5MajorE0ELSP_0ELNSO_7ScaleInE0ELSQ_0EEEEEENS4_6LayoutINS5_IJSC_SC_SC_EEENS5_IJNSA_ILi0EEESV_SV_EEEEENS5_IJNS4_10UnderscoreESY_SY_EEEEENS4_28SM100_TMA_2SM_LOAD_MULTICASTENS4_14ComposedLayoutINS4_7SwizzleILi3ELi4ELi3EEENS4_18smem_ptr_flag_bitsILi32EEENST_INS5_IJNSA_ILi8EEESH_EEENS5_IJSH_SC_EEEEEEEvNS4_8identityENS4_18SM100_TMA_2SM_LOADES1B_vS1C_EENS_8epilogue10collective18CollectiveEpilogueINS1F_23Sm100TmaWarpSpecializedILi3ELi2ELi16ELb1ELb0EEEJNS5_IJSG_SG_SH_EEENS5_IJNST_ISG_SC_EENST_INS5_IJNSA_ILi16EEESB_EEENS5_IJSC_SH_EEEEEEEESJ_SK_SJ_SK_NS1F_6fusion15FusionCallbacksIS1J_NS1R_17LinearCombinationISJ_fSJ_fLNS_15FloatRoundStyleE2EEES1K_S1Q_JEEENS4_5SM1004TMEM4LOAD26SM100_TMEM_LOAD_32dp32b16xENS4_13SM90_TMA_LOADENS12_INS13_ILi2ELi4ELi3EEES16_NST_INS5_IJS17_S1M_EEENS5_IJS1M_SC_EEEEEEENS4_39AutoVectorizingCopyWithAssumedAlignmentILi128EEENS4_14SM90_TMA_STOREES26_S28_S28_EEEvvEEEEvNT_6ParamsE --------------------------
	.section	.nv.shared._ZN7cutlass13device_kernelINS_4gemm6kernel13GemmUniversalIN4cute5tupleIJiiiiEEENS1_10collective13CollectiveMmaINS1_35MainloopSm100TmaUmmaWarpSpecializedILi16ELi2ELi4ENS5_IJNS4_1CILi2EEESB_NSA_ILi1EEEEEEEENS5_IJNSA_ILi128EEENSA_ILi64EEENSA_ILi32EEEEEENS_10tfloat32_tENS5_IJlSC_lEEESJ_SK_NS4_8TiledMMAINS4_8MMA_AtomIJNS4_23SM100_MMA_TF32_2x1SM_SSISJ_SJ_fLi128ELi64ELNS4_4UMMA5MajorE0ELSP_0ELNSO_7ScaleInE0ELSQ_0EEEEEENS4_6LayoutINS5_IJSC_SC_SC_EEENS5_IJNSA_ILi0EEESV_SV_EEEEENS5_IJNS4_10UnderscoreESY_SY_EEEEENS4_28SM100_TMA_2SM_LOAD_MULTICASTENS4_14ComposedLayoutINS4_7SwizzleILi3ELi4ELi3EEENS4_18smem_ptr_flag_bitsILi32EEENST_INS5_IJNSA_ILi8EEESH_EEENS5_IJSH_SC_EEEEEEEvNS4_8identityENS4_18SM100_TMA_2SM_LOADES1B_vS1C_EENS_8epilogue10collective18CollectiveEpilogueINS1F_23Sm100TmaWarpSpecializedILi3ELi2ELi16ELb1ELb0EEEJNS5_IJSG_SG_SH_EEENS5_IJNST_ISG_SC_EENST_INS5_IJNSA_ILi16EEESB_EEENS5_IJSC_SH_EEEEEEEESJ_SK_SJ_SK_NS1F_6fusion15FusionCallbacksIS1J_NS1R_17LinearCombinationISJ_fSJ_fLNS_15FloatRoundStyleE2EEES1K_S1Q_JEEENS4_5SM1004TMEM4LOAD26SM100_TMEM_LOAD_32dp32b16xENS4_13SM90_TMA_LOADENS12_INS13_ILi2ELi4ELi3EEES16_NST_INS5_IJS17_S1M_EEENS5_IJS1M_SC_EEEEEEENS4_39AutoVectorizingCopyWithAssumedAlignmentILi128EEENS4_14SM90_TMA_STOREES26_S28_S28_EEEvvEEEEvNT_6ParamsE,"aw",@nobits
	.sectionflags	@""
	.align	16
	.zero		1024


//--------------------- .nv.shared.reserved.0     --------------------------
	.section	.nv.shared.reserved.0,"aw",@nobits
	.weak		__nv_reservedSMEM_offset_0_alias
	.size		__nv_reservedSMEM_offset_0_alias, 0, 64
	.other		__nv_reservedSMEM_offset_0_alias,@"STO_CUDA_RESERVED_SHARED STV_DEFAULT"
__nv_reservedSMEM_offset_0_alias:
	.zero		0
.nv.shared.reserved.0:
	.zero		64
	.weak		__nv_reservedSMEM_tcgen05_partition
	.type		__nv_reservedSMEM_tcgen05_partition,@object
	.size		__nv_reservedSMEM_tcgen05_partition,(.L_0 - __nv_reservedSMEM_tcgen05_partition)
__nv_reservedSMEM_tcgen05_partition:
	.zero		32
.L_0:


//--------------------- .nv.global                --------------------------
	.section	.nv.global,"aw",@nobits
.nv.global:
	.type		_ZN40_INTERNAL_3032b703_4_k_cu_022581d2_356594cute1_E,@object
	.size		_ZN40_INTERNAL_3032b703_4_k_cu_022581d2_356594cute1_E,(_ZN40_INTERNAL_3032b703_4_k_cu_022581d2_356594cuda3std3__45__cpo6cbeginE - _ZN40_INTERNAL_3032b703_4_k_cu_022581d2_356594cute1_E)
_ZN40_INTERNAL_3032b703_4_k_cu_022581d2_356594cute1_E:
	.zero		1
	.type		_ZN40_INTERNAL_3032b703_4_k_cu_022581d2_356594cuda3std3__45__cpo6cbeginE,@object
	.size		_ZN40_INTERNAL_3032b703_4_k_cu_022581d2_356594cuda3std3__45__cpo6cbeginE,(_ZN40_INTERNAL_3032b703_4_k_cu_022581d2_356594cuda3std3__48in_placeE - _ZN40_INTERNAL_3032b703_4_k_cu_022581d2_356594cuda3std3__45__cpo6cbeginE)
_ZN40_INTERNAL_3032b703_4_k_cu_022581d2_356594cuda3std3__45__cpo6cbeginE:
	.zero		1
	.type		_ZN40_INTERNAL_3032b703_4_k_cu_022581d2_356594cuda3std3__48in_placeE,@object
	.size		_ZN40_INTERNAL_3032b703_4_k_cu_022581d2_356594cuda3std3__48in_placeE,(_ZN40_INTERNAL_3032b703_4_k_cu_022581d2_356594cuda3std6ranges3__45__cpo9iter_moveE - _ZN40_INTERNAL_3032b703_4_k_cu_022581d2_356594cuda3std3__48in_placeE)
_ZN40_INTERNAL_3032b703_4_k_cu_022581d2_356594cuda3std3__48in_placeE:
	.zero		1
	.type		_ZN40_INTERNAL_3032b703_4_k_cu_022581d2_356594cuda3std6ranges3__45__cpo9iter_moveE,@object
	.size		_ZN40_INTERNAL_3032b703_4_k_cu_022581d2_356594cuda3std6ranges3__45__cpo9iter_moveE,(_ZN40_INTERNAL_3032b703_4_k_cu_022581d2_356594cuda3std3__45__cpo5beginE - _ZN40_INTERNAL_3032b703_4_k_cu_022581d2_356594cuda3std6ranges3__45__cpo9iter_moveE)
_ZN40_INTERNAL_3032b703_4_k_cu_022581d2_356594cuda3std6ranges3__45__cpo9iter_moveE:
	.zero		1
	.type		_ZN40_INTERNAL_3032b703_4_k_cu_022581d2_356594cuda3std3__45__cpo5beginE,@object
	.size		_ZN40_INTERNAL_3032b703_4_k_cu_022581d2_356594cuda3std3__45__cpo5beginE,(_ZN40_INTERNAL_3032b703_4_k_cu_022581d2_356594cuda3std3__442_GLOBAL__N__3032b703_4_k_cu_022581d2_356596ignoreE - _ZN40_INTERNAL_3032b703_4_k_cu_022581d2_356594cuda3std3__45__cpo5beginE)
_ZN40_INTERNAL_3032b703_4_k_cu_022581d2_356594cuda3std3__45__cpo5beginE:
	.zero		1
	.type		_ZN40_INTERNAL_3032b703_4_k_cu_022581d2_356594cuda3std3__442_GLOBAL__N__3032b703_4_k_cu_022581d2_356596ignoreE,@object
	.size		_ZN40_INTERNAL_3032b703_4_k_cu_022581d2_356594cuda3std3__442_GLOBAL__N__3032b703_4_k_cu_022581d2_356596ignoreE,(_ZN40_INTERNAL_3032b703_4_k_cu_022581d2_356594cute7productE - _ZN40_INTERNAL_3032b703_4_k_cu_022581d2_356594cuda3std3__442_GLOBAL__N__3032b703_4_k_cu_022581d2_356596ignoreE)
_ZN40_INTERNAL_3032b703_4_k_cu_022581d2_356594cuda3std3__442_GLOBAL__N__3032b703_4_k_cu_022581d2_356596ignoreE:
	.zero		1
	.type		_ZN40_INTERNAL_3032b703_4_k_cu_022581d2_356594cute7productE,@object
	.size		_ZN40_INTERNAL_3032b703_4_k_cu_022581d2_356594cute7productE,(_ZN40_INTERNAL_3032b703_4_k_cu_022581d2_356594cuda3std3__45__cpo3endE - _ZN40_INTERNAL_3032b703_4_k_cu_022581d2_356594cute7productE)
_ZN40_INTERNAL_3032b703_4_k_cu_022581d2_356594cute7productE:
	.zero		1
	.type		_ZN40_INTERNAL_3032b703_4_k_cu_022581d2_356594cuda3std3__45__cpo3endE,@object
	.size		_ZN40_INTERNAL_3032b703_4_k_cu_022581d2_356594cuda3std3__45__cpo3endE,(_ZN40_INTERNAL_3032b703_4_k_cu_022581d2_356594cuda3std3__419piecewise_constructE - _ZN40_INTERNAL_3032b703_4_k_cu_022581d2_356594cuda3std3__45__cpo3endE)
_ZN40_INTERNAL_3032b703_4_k_cu_022581d2_356594cuda3std3__45__cpo3endE:
	.zero		1
	.type		_ZN40_INTERNAL_3032b703_4_k_cu_022581d2_356594cuda3std3__419piecewise_constructE,@object
	.size		_ZN40_INTERNAL_3032b703_4_k_cu_022581d2_356594cuda3std3__419piecewise_constructE,(_ZN40_INTERNAL_3032b703_4_k_cu_022581d2_356594cuda3std3__45__cpo4cendE - _ZN40_INTERNAL_3032b703_4_k_cu_022581d2_356594cuda3std3__419piecewise_constructE)
_ZN40_INTERNAL_3032b703_4_k_cu_022581d2_356594cuda3std3__419piecewise_constructE:
	.zero		1
	.type		_ZN40_INTERNAL_3032b703_4_k_cu_022581d2_356594cuda3std3__45__cpo4cendE,@object
	.size		_ZN40_INTERNAL_3032b703_4_k_cu_022581d2_356594cuda3std3__45__cpo4cendE,(_ZN40_INTERNAL_3032b703_4_k_cu_022581d2_356594cuda3std6ranges3__45__cpo4swapE - _ZN40_INTERNAL_3032b703_4_k_cu_022581d2_356594cuda3std3__45__cpo4cendE)
_ZN40_INTERNAL_3032b703_4_k_cu_022581d2_356594cuda3std3__45__cpo4cendE:
	.zero		1
	.type		_ZN40_INTERNAL_3032b703_4_k_cu_022581d2_356594cuda3std6ranges3__45__cpo4swapE,@object
	.size		_ZN40_INTERNAL_3032b703_4_k_cu_022581d2_356594cuda3std6ranges3__45__cpo4swapE,(.L_10 - _ZN40_INTERNAL_3032b703_4_k_cu_022581d2_356594cuda3std6ranges3__45__cpo4swapE)
_ZN40_INTERNAL_3032b703_4_k_cu_022581d2_356594cuda3std6ranges3__45__cpo4swapE:
	.zero		1
.L_10:


//--------------------- .nv.constant0._ZN7cutlass13device_kernelINS_4gemm6kernel13GemmUniversalIN4cute5tupleIJiiiiEEENS1_10collective13CollectiveMmaINS1_35MainloopSm100TmaUmmaWarpSpecializedILi16ELi2ELi4ENS5_IJNS4_1CILi2EEESB_NSA_ILi1EEEEEEEENS5_IJNSA_ILi128EEENSA_ILi64EEENSA_ILi32EEEEEENS_10tfloat32_tENS5_IJlSC_lEEESJ_SK_NS4_8TiledMMAINS4_8MMA_AtomIJNS4_23SM100_MMA_TF32_2x1SM_SSISJ_SJ_fLi128ELi64ELNS4_4UMMA5MajorE0ELSP_0ELNSO_7ScaleInE0ELSQ_0EEEEEENS4_6LayoutINS5_IJSC_SC_SC_EEENS5_IJNSA_ILi0EEESV_SV_EEEEENS5_IJNS4_10UnderscoreESY_SY_EEEEENS4_28SM100_TMA_2SM_LOAD_MULTICASTENS4_14ComposedLayoutINS4_7SwizzleILi3ELi4ELi3EEENS4_18smem_ptr_flag_bitsILi32EEENST_INS5_IJNSA_ILi8EEESH_EEENS5_IJSH_SC_EEEEEEEvNS4_8identityENS4_18SM100_TMA_2SM_LOADES1B_vS1C_EENS_8epilogue10collective18CollectiveEpilogueINS1F_23Sm100TmaWarpSpecializedILi3ELi2ELi16ELb1ELb0EEEJNS5_IJSG_SG_SH_EEENS5_IJNST_ISG_SC_EENST_INS5_IJNSA_ILi16EEESB_EEENS5_IJSC_SH_EEEEEEEESJ_SK_SJ_SK_NS1F_6fusion15FusionCallbacksIS1J_NS1R_17LinearCombinationISJ_fSJ_fLNS_15FloatRoundStyleE2EEES1K_S1Q_JEEENS4_5SM1004TMEM4LOAD26SM100_TMEM_LOAD_32dp32b16xENS4_13SM90_TMA_LOADENS12_INS13_ILi2ELi4ELi3EEES16_NST_INS5_IJS17_S1M_EEENS5_IJS1M_SC_EEEEEEENS4_39AutoVectorizingCopyWithAssumedAlignmentILi128EEENS4_14SM90_TMA_STOREES26_S28_S28_EEEvvEEEEvNT_6ParamsE --------------------------
	.section	.nv.constant0._ZN7cutlass13device_kernelINS_4gemm6kernel13GemmUniversalIN4cute5tupleIJiiiiEEENS1_10collective13CollectiveMmaINS1_35MainloopSm100TmaUmmaWarpSpecializedILi16ELi2ELi4ENS5_IJNS4_1CILi2EEESB_NSA_ILi1EEEEEEEENS5_IJNSA_ILi128EEENSA_ILi64EEENSA_ILi32EEEEEENS_10tfloat32_tENS5_IJlSC_lEEESJ_SK_NS4_8TiledMMAINS4_8MMA_AtomIJNS4_23SM100_MMA_TF32_2x1SM_SSISJ_SJ_fLi128ELi64ELNS4_4UMMA5MajorE0ELSP_0ELNSO_7ScaleInE0ELSQ_0EEEEEENS4_6LayoutINS5_IJSC_SC_SC_EEENS5_IJNSA_ILi0EEESV_SV_EEEEENS5_IJNS4_10UnderscoreESY_SY_EEEEENS4_28SM100_TMA_2SM_LOAD_MULTICASTENS4_14ComposedLayoutINS4_7SwizzleILi3ELi4ELi3EEENS4_18smem_ptr_flag_bitsILi32EEENST_INS5_IJNSA_ILi8EEESH_EEENS5_IJSH_SC_EEEEEEEvNS4_8identityENS4_18SM100_TMA_2SM_LOADES1B_vS1C_EENS_8epilogue10collective18CollectiveEpilogueINS1F_23Sm100TmaWarpSpecializedILi3ELi2ELi16ELb1ELb0EEEJNS5_IJSG_SG_SH_EEENS5_IJNST_ISG_SC_EENST_INS5_IJNSA_ILi16EEESB_EEENS5_IJSC_SH_EEEEEEEESJ_SK_SJ_SK_NS1F_6fusion15FusionCallbacksIS1J_NS1R_17LinearCombinationISJ_fSJ_fLNS_15FloatRoundStyleE2EEES1K_S1Q_JEEENS4_5SM1004TMEM4LOAD26SM100_TMEM_LOAD_32dp32b16xENS4_13SM90_TMA_LOADENS12_INS13_ILi2ELi4ELi3EEES16_NST_INS5_IJS17_S1M_EEENS5_IJS1M_SC_EEEEEEENS4_39AutoVectorizingCopyWithAssumedAlignmentILi128EEENS4_14SM90_TMA_STOREES26_S28_S28_EEEvvEEEEvNT_6ParamsE,"a",@progbits
	.sectionflags	@""
	.align	4
.nv.constant0._ZN7cutlass13device_kernelINS_4gemm6kernel13GemmUniversalIN4cute5tupleIJiiiiEEENS1_10collective13CollectiveMmaINS1_35MainloopSm100TmaUmmaWarpSpecializedILi16ELi2ELi4ENS5_IJNS4_1CILi2EEESB_NSA_ILi1EEEEEEEENS5_IJNSA_ILi128EEENSA_ILi64EEENSA_ILi32EEEEEENS_10tfloat32_tENS5_IJlSC_lEEESJ_SK_NS4_8TiledMMAINS4_8MMA_AtomIJNS4_23SM100_MMA_TF32_2x1SM_SSISJ_SJ_fLi128ELi64ELNS4_4UMMA5MajorE0ELSP_0ELNSO_7ScaleInE0ELSQ_0EEEEEENS4_6LayoutINS5_IJSC_SC_SC_EEENS5_IJNSA_ILi0EEESV_SV_EEEEENS5_IJNS4_10UnderscoreESY_SY_EEEEENS4_28SM100_TMA_2SM_LOAD_MULTICASTENS4_14ComposedLayoutINS4_7SwizzleILi3ELi4ELi3EEENS4_18smem_ptr_flag_bitsILi32EEENST_INS5_IJNSA_ILi8EEESH_EEENS5_IJSH_SC_EEEEEEEvNS4_8identityENS4_18SM100_TMA_2SM_LOADES1B_vS1C_EENS_8epilogue10collective18CollectiveEpilogueINS1F_23Sm100TmaWarpSpecializedILi3ELi2ELi16ELb1ELb0EEEJNS5_IJSG_SG_SH_EEENS5_IJNST_ISG_SC_EENST_INS5_IJNSA_ILi16EEESB_EEENS5_IJSC_SH_EEEEEEEESJ_SK_SJ_SK_NS1F_6fusion15FusionCallbacksIS1J_NS1R_17LinearCombinationISJ_fSJ_fLNS_15FloatRoundStyleE2EEES1K_S1Q_JEEENS4_5SM1004TMEM4LOAD26SM100_TMEM_LOAD_32dp32b16xENS4_13SM90_TMA_LOADENS12_INS13_ILi2ELi4ELi3EEES16_NST_INS5_IJS17_S1M_EEENS5_IJS1M_SC_EEEEEEENS4_39AutoVectorizingCopyWithAssumedAlignmentILi128EEENS4_14SM90_TMA_STOREES26_S28_S28_EEEvvEEEEvNT_6ParamsE:
	.zero		2944


//--------------------- SYMBOLS --------------------------

	.type		.nv.reservedSmem.offset0,@object
	.size		.nv.reservedSmem.offset0,0x4
	.type		.nv.reservedSmem.cap,@object
	.size		.nv.reservedSmem.cap,0x4
	.type		__assertfail,@function
